	.target	sm_100a

	.elftype	@"ET_EXEC"


//--------------------- .note.nv.tkinfo           --------------------------
	.section	.note.nv.tkinfo,"",@"SHT_NOTE"
	.sectionflags	@"SHF_NOTE_NV_TKINFO"
	.tkinfo
        /*0018*/ 	.word	0x00000002
        /*0030*/ 	.string	""
        /*0030*/ 	.string	"ptxas"
        /*0030*/ 	.string	"Cuda compilation tools, release 13.0, V13.0.88"
        /*0030*/ 	.string	"Build cuda_13.0.r13.0/compiler.36424714_0"
        /*0030*/ 	.string	"-arch sm_100a -m 64 "



//--------------------- .note.nv.cuinfo           --------------------------
	.section	.note.nv.cuinfo,"",@"SHT_NOTE"
	.sectionflags	@"SHF_NOTE_NV_CUINFO"
        /*0018*/ 	.short	0x0002
        /*001a*/ 	.short	0x0064
        /*001c*/ 	.short	0x0082
	.zero		2


//--------------------- .nv.info                  --------------------------
	.section	.nv.info,"",@"SHT_CUDA_INFO"
	.align	4


	//----- nvinfo : EIATTR_REGCOUNT
	.align		4
        /*0000*/ 	.byte	0x04, 0x2f
        /*0002*/ 	.short	(.L_20 - .L_19)
	.align		4
.L_19:
        /*0004*/ 	.word	index@(_ZN7cutlass13device_kernelINS_4gemm6kernel13GemmUniversalIN4cute5tupleIJiiiiEEENS1_10collective13CollectiveMmaINS1_35MainloopSm100TmaUmmaWarpSpecializedILi3ELi2ELi2ENS5_IJNS4_1CILi1EEESB_SB_EEEEENS5_IJNSA_ILi128EEENSA_ILi256EEESE_EEENS_12float_e4m3_tENS5_IJlSB_lEEENS_12float_e5m2_tESI_NS4_8TiledMMAINS4_8MMA_AtomIJNS4_10MMA_TraitsINS4_19SM100_MMA_F8F6F4_SSEJSH_SJ_fSE_SF_NS4_17integral_constantINS4_4UMMA5MajorELSQ_0EEESR_NSO_INSP_7ScaleInELSS_0EEEST_EEEEEENS4_6LayoutISC_NS5_IJNSA_ILi0EEESX_SX_EEEEENS5_IJNS4_10UnderscoreES10_S10_EEEEENS4_13SM90_TMA_LOADENS4_14ComposedLayoutINS4_7SwizzleILi3ELi4ELi3EEENS4_18smem_ptr_flag_bitsILi8EEENSW_INS5_IJNSA_ILi8EEESE_EEENS5_IJSE_SB_EEEEEEEvNS4_8identityES13_S1D_vS1E_EENS_8epilogue10collective18CollectiveEpilogueINS1G_23Sm100TmaWarpSpecializedILi4ELi2ELi64ELb0ELb0EEEJSG_NS5_IJNSW_ISE_SB_EENSW_INSA_ILi64EEESB_EEEEESH_SI_SH_SI_NS1G_6fusion15FusionCallbacksIS1K_NS1P_17LinearCombinationISH_fSH_fLNS_15FloatRoundStyleE2EEESG_S1O_JEEENS4_5SM1004TMEM4LOAD26SM100_TMEM_LOAD_32dp32b64xES13_NS14_INS15_ILi2ELi4ELi3EEES18_NSW_INS5_IJS19_S1M_EEENS5_IJS1M_SB_EEEEEEENS4_39AutoVectorizingCopyWithAssumedAlignmentILi128EEENS4_14SM90_TMA_STOREES23_S25_S25_EEEvvEEEEvNT_6ParamsE)
        /*0008*/ 	.word	0x000000e0


	//----- nvinfo : EIATTR_FRAME_SIZE
	.align		4
.L_20:
        /*000c*/ 	.byte	0x04, 0x11
        /*000e*/ 	.short	(.L_22 - .L_21)
	.align		4
.L_21:
        /*0010*/ 	.word	index@($__internal_2_$__cuda_sm10x_tcgen05_guardrail_trap_unallocated_columns_being_dealloced)
        /*0014*/ 	.word	0x00000000


	//----- nvinfo : EIATTR_FRAME_SIZE
	.align		4
.L_22:
        /*0018*/ 	.byte	0x04, 0x11
        /*001a*/ 	.short	(.L_24 - .L_23)
	.align		4
.L_23:
        /*001c*/ 	.word	index@($__internal_1_$__cuda_sm10x_tcgen05_guardrail_trap_phase_invalid_during_alloc)
        /*0020*/ 	.word	0x00000000


	//----- nvinfo : EIATTR_FRAME_SIZE
	.align		4
.L_24:
        /*0024*/ 	.byte	0x04, 0x11
        /*0026*/ 	.short	(.L_26 - .L_25)
	.align		4
.L_25:
        /*0028*/ 	.word	index@($__internal_0_$__cuda_sm10x_tcgen05_guardrail_trap_col_being_dealloced_not_returned_by_alloc)
        /*002c*/ 	.word	0x00000000


	//----- nvinfo : EIATTR_FRAME_SIZE
	.align		4
.L_26:
        /*0030*/ 	.byte	0x04, 0x11
        /*0032*/ 	.short	(.L_28 - .L_27)
	.align		4
.L_27:
        /*0034*/ 	.word	index@(_ZN7cutlass13device_kernelINS_4gemm6kernel13GemmUniversalIN4cute5tupleIJiiiiEEENS1_10collective13CollectiveMmaINS1_35MainloopSm100TmaUmmaWarpSpecializedILi3ELi2ELi2ENS5_IJNS4_1CILi1EEESB_SB_EEEEENS5_IJNSA_ILi128EEENSA_ILi256EEESE_EEENS_12float_e4m3_tENS5_IJlSB_lEEENS_12float_e5m2_tESI_NS4_8TiledMMAINS4_8MMA_AtomIJNS4_10MMA_TraitsINS4_19SM100_MMA_F8F6F4_SSEJSH_SJ_fSE_SF_NS4_17integral_constantINS4_4UMMA5MajorELSQ_0EEESR_NSO_INSP_7ScaleInELSS_0EEEST_EEEEEENS4_6LayoutISC_NS5_IJNSA_ILi0EEESX_SX_EEEEENS5_IJNS4_10UnderscoreES10_S10_EEEEENS4_13SM90_TMA_LOADENS4_14ComposedLayoutINS4_7SwizzleILi3ELi4ELi3EEENS4_18smem_ptr_flag_bitsILi8EEENSW_INS5_IJNSA_ILi8EEESE_EEENS5_IJSE_SB_EEEEEEEvNS4_8identityES13_S1D_vS1E_EENS_8epilogue10collective18CollectiveEpilogueINS1G_23Sm100TmaWarpSpecializedILi4ELi2ELi64ELb0ELb0EEEJSG_NS5_IJNSW_ISE_SB_EENSW_INSA_ILi64EEESB_EEEEESH_SI_SH_SI_NS1G_6fusion15FusionCallbacksIS1K_NS1P_17LinearCombinationISH_fSH_fLNS_15FloatRoundStyleE2EEESG_S1O_JEEENS4_5SM1004TMEM4LOAD26SM100_TMEM_LOAD_32dp32b64xES13_NS14_INS15_ILi2ELi4ELi3EEES18_NSW_INS5_IJS19_S1M_EEENS5_IJS1M_SB_EEEEEEENS4_39AutoVectorizingCopyWithAssumedAlignmentILi128EEENS4_14SM90_TMA_STOREES23_S25_S25_EEEvvEEEEvNT_6ParamsE)
        /*0038*/ 	.word	0x00000000


	//----- nvinfo : EIATTR_MIN_STACK_SIZE
	.align		4
.L_28:
        /*003c*/ 	.byte	0x04, 0x12
        /*003e*/ 	.short	(.L_30 - .L_29)
	.align		4
.L_29:
        /*0040*/ 	.word	index@(_ZN7cutlass13device_kernelINS_4gemm6kernel13GemmUniversalIN4cute5tupleIJiiiiEEENS1_10collective13CollectiveMmaINS1_35MainloopSm100TmaUmmaWarpSpecializedILi3ELi2ELi2ENS5_IJNS4_1CILi1EEESB_SB_EEEEENS5_IJNSA_ILi128EEENSA_ILi256EEESE_EEENS_12float_e4m3_tENS5_IJlSB_lEEENS_12float_e5m2_tESI_NS4_8TiledMMAINS4_8MMA_AtomIJNS4_10MMA_TraitsINS4_19SM100_MMA_F8F6F4_SSEJSH_SJ_fSE_SF_NS4_17integral_constantINS4_4UMMA5MajorELSQ_0EEESR_NSO_INSP_7ScaleInELSS_0EEEST_EEEEEENS4_6LayoutISC_NS5_IJNSA_ILi0EEESX_SX_EEEEENS5_IJNS4_10UnderscoreES10_S10_EEEEENS4_13SM90_TMA_LOADENS4_14ComposedLayoutINS4_7SwizzleILi3ELi4ELi3EEENS4_18smem_ptr_flag_bitsILi8EEENSW_INS5_IJNSA_ILi8EEESE_EEENS5_IJSE_SB_EEEEEEEvNS4_8identityES13_S1D_vS1E_EENS_8epilogue10collective18CollectiveEpilogueINS1G_23Sm100TmaWarpSpecializedILi4ELi2ELi64ELb0ELb0EEEJSG_NS5_IJNSW_ISE_SB_EENSW_INSA_ILi64EEESB_EEEEESH_SI_SH_SI_NS1G_6fusion15FusionCallbacksIS1K_NS1P_17LinearCombinationISH_fSH_fLNS_15FloatRoundStyleE2EEESG_S1O_JEEENS4_5SM1004TMEM4LOAD26SM100_TMEM_LOAD_32dp32b64xES13_NS14_INS15_ILi2ELi4ELi3EEES18_NSW_INS5_IJS19_S1M_EEENS5_IJS1M_SB_EEEEEEENS4_39AutoVectorizingCopyWithAssumedAlignmentILi128EEENS4_14SM90_TMA_STOREES23_S25_S25_EEEvvEEEEvNT_6ParamsE)
        /*0044*/ 	.word	0x00000000
.L_30:


//--------------------- .nv.compat                --------------------------
	.section	.nv.compat,"",@"SHT_CUDA_COMPAT_INFO"
	.align	4
        /*0000*/ 	.byte	0x02, 0x09, 0x01, 0x00, 0x02, 0x02, 0x02, 0x00, 0x02, 0x05, 0x05, 0x00, 0x03, 0x07, 0x01, 0x01
        /*0010*/ 	.byte	0x02, 0x03, 0x01, 0x00, 0x02, 0x06, 0x01, 0x00, 0x04, 0x0b, 0x08, 0x00, 0x09, 0x00, 0x00, 0x00
        /*0020*/ 	.byte	0x00, 0x00, 0x00, 0x00


//--------------------- .nv.info._ZN7cutlass13device_kernelINS_4gemm6kernel13GemmUniversalIN4cute5tupleIJiiiiEEENS1_10collective13CollectiveMmaINS1_35MainloopSm100TmaUmmaWarpSpecializedILi3ELi2ELi2ENS5_IJNS4_1CILi1EEESB_SB_EEEEENS5_IJNSA_ILi128EEENSA_ILi256EEESE_EEENS_12float_e4m3_tENS5_IJlSB_lEEENS_12float_e5m2_tESI_NS4_8TiledMMAINS4_8MMA_AtomIJNS4_10MMA_TraitsINS4_19SM100_MMA_F8F6F4_SSEJSH_SJ_fSE_SF_NS4_17integral_constantINS4_4UMMA5MajorELSQ_0EEESR_NSO_INSP_7ScaleInELSS_0EEEST_EEEEEENS4_6LayoutISC_NS5_IJNSA_ILi0EEESX_SX_EEEEENS5_IJNS4_10UnderscoreES10_S10_EEEEENS4_13SM90_TMA_LOADENS4_14ComposedLayoutINS4_7SwizzleILi3ELi4ELi3EEENS4_18smem_ptr_flag_bitsILi8EEENSW_INS5_IJNSA_ILi8EEESE_EEENS5_IJSE_SB_EEEEEEEvNS4_8identityES13_S1D_vS1E_EENS_8epilogue10collective18CollectiveEpilogueINS1G_23Sm100TmaWarpSpecializedILi4ELi2ELi64ELb0ELb0EEEJSG_NS5_IJNSW_ISE_SB_EENSW_INSA_ILi64EEESB_EEEEESH_SI_SH_SI_NS1G_6fusion15FusionCallbacksIS1K_NS1P_17LinearCombinationISH_fSH_fLNS_15FloatRoundStyleE2EEESG_S1O_JEEENS4_5SM1004TMEM4LOAD26SM100_TMEM_LOAD_32dp32b64xES13_NS14_INS15_ILi2ELi4ELi3EEES18_NSW_INS5_IJS19_S1M_EEENS5_IJS1M_SB_EEEEEEENS4_39AutoVectorizingCopyWithAssumedAlignmentILi128EEENS4_14SM90_TMA_STOREES23_S25_S25_EEEvvEEEEvNT_6ParamsE --------------------------
	.section	.nv.info._ZN7cutlass13device_kernelINS_4gemm6kernel13GemmUniversalIN4cute5tupleIJiiiiEEENS1_10collective13CollectiveMmaINS1_35MainloopSm100TmaUmmaWarpSpecializedILi3ELi2ELi2ENS5_IJNS4_1CILi1EEESB_SB_EEEEENS5_IJNSA_ILi128EEENSA_ILi256EEESE_EEENS_12float_e4m3_tENS5_IJlSB_lEEENS_12float_e5m2_tESI_NS4_8TiledMMAINS4_8MMA_AtomIJNS4_10MMA_TraitsINS4_19SM100_MMA_F8F6F4_SSEJSH_SJ_fSE_SF_NS4_17integral_constantINS4_4UMMA5MajorELSQ_0EEESR_NSO_INSP_7ScaleInELSS_0EEEST_EEEEEENS4_6LayoutISC_NS5_IJNSA_ILi0EEESX_SX_EEEEENS5_IJNS4_10UnderscoreES10_S10_EEEEENS4_13SM90_TMA_LOADENS4_14ComposedLayoutINS4_7SwizzleILi3ELi4ELi3EEENS4_18smem_ptr_flag_bitsILi8EEENSW_INS5_IJNSA_ILi8EEESE_EEENS5_IJSE_SB_EEEEEEEvNS4_8identityES13_S1D_vS1E_EENS_8epilogue10collective18CollectiveEpilogueINS1G_23Sm100TmaWarpSpecializedILi4ELi2ELi64ELb0ELb0EEEJSG_NS5_IJNSW_ISE_SB_EENSW_INSA_ILi64EEESB_EEEEESH_SI_SH_SI_NS1G_6fusion15FusionCallbacksIS1K_NS1P_17LinearCombinationISH_fSH_fLNS_15FloatRoundStyleE2EEESG_S1O_JEEENS4_5SM1004TMEM4LOAD26SM100_TMEM_LOAD_32dp32b64xES13_NS14_INS15_ILi2ELi4ELi3EEES18_NSW_INS5_IJS19_S1M_EEENS5_IJS1M_SB_EEEEEEENS4_39AutoVectorizingCopyWithAssumedAlignmentILi128EEENS4_14SM90_TMA_STOREES23_S25_S25_EEEvvEEEEvNT_6ParamsE,"",@"SHT_CUDA_INFO"
	.sectionflags	@""
	.align	4


	//----- nvinfo : EIATTR_CUDA_API_VERSION
	.align		4
        /*0000*/ 	.byte	0x04, 0x37
        /*0002*/ 	.short	(.L_32 - .L_31)
.L_31:
        /*0004*/ 	.word	0x00000082


	//----- nvinfo : EIATTR_KPARAM_INFO
	.align		4
.L_32:
        /*0008*/ 	.byte	0x04, 0x17
        /*000a*/ 	.short	(.L_34 - .L_33)
.L_33:
        /*000c*/ 	.word	0x00000000
        /*0010*/ 	.short	0x0000
        /*0012*/ 	.short	0x0000
        /*0014*/ 	.byte	0x00, 0xf0, 0x01, 0x20


	//----- nvinfo : EIATTR_AT_ENTRY_FRAGMENTS
	.align		4
.L_34:
        /*0018*/ 	.byte	0x04, 0x4f
        /*001a*/ 	.short	(.L_36 - .L_35)


	//   ....[0]....
.L_35:
        /*001c*/ 	.word	0x00000006


	//----- nvinfo : EIATTR_RESERVED_SMEM_USED
	.align		4
.L_36:
        /*0020*/ 	.byte	0x01, 0x41
	.zero		2


	//----- nvinfo : EIATTR_SPARSE_MMA_MASK
	.align		4
        /*0024*/ 	.byte	0x03, 0x50
        /*0026*/ 	.short	0x0000


	//----- nvinfo : EIATTR_TCGEN05_1CTA_USED
	.align		4
        /*0028*/ 	.byte	0x01, 0x51
	.zero		2


	//----- nvinfo : EIATTR_MAXREG_COUNT
	.align		4
        /*002c*/ 	.byte	0x03, 0x1b
        /*002e*/ 	.short	0x00ff


	//----- nvinfo : EIATTR_NUM_BARRIERS
	.align		4
        /*0030*/ 	.byte	0x02, 0x4c
        /*0032*/ 	.byte	0x07
	.zero		1


	//----- nvinfo : EIATTR_EXTERNS
	.align		4
        /*0034*/ 	.byte	0x04, 0x0f
        /*0036*/ 	.short	(.L_38 - .L_37)


	//   ....[0]....
	.align		4
.L_37:
        /*0038*/ 	.word	index@(__assertfail)


	//----- nvinfo : EIATTR_MERCURY_ISA_VERSION
	.align		4
.L_38:
        /*003c*/ 	.byte	0x03, 0x5f
        /*003e*/ 	.short	0x0101


	//----- nvinfo : EIATTR_INT_WARP_WIDE_INSTR_OFFSETS
	.align		4
        /*0040*/ 	.byte	0x04, 0x31
        /*0042*/ 	.short	(.L_40 - .L_39)


	//   ....[0]....
.L_39:
        /*0044*/ 	.word	0x00001d80


	//   ....[1]....
        /*0048*/ 	.word	0x00003620


	//   ....[2]....
        /*004c*/ 	.word	0x00003640


	//   ....[3]....
        /*0050*/ 	.word	0x00003670


	//   ....[4]....
        /*0054*/ 	.word	0x00003fb0


	//   ....[5]....
        /*0058*/ 	.word	0x00004020


	//   ....[6]....
        /*005c*/ 	.word	0x00004100


	//   ....[7]....
        /*0060*/ 	.word	0x00004180


	//   ....[8]....
        /*0064*/ 	.word	0x00004290


	//   ....[9]....
        /*0068*/ 	.word	0x00004320


	//   ....[10]....
        /*006c*/ 	.word	0x00004500


	//   ....[11]....
        /*0070*/ 	.word	0x00004660


	//----- nvinfo : EIATTR_COOP_GROUP_MASK_REGIDS
	.align		4
.L_40:
        /*0074*/ 	.byte	0x04, 0x29
        /*0076*/ 	.short	(.L_42 - .L_41)


	//   ....[0]....
.L_41:
        /*0078*/ 	.word	0xffffffff


	//   ....[1]....
        /*007c*/ 	.word	0xffffffff


	//   ....[2]....
        /*0080*/ 	.word	0xffffffff


	//   ....[3]....
        /*0084*/ 	.word	0xffffffff


	//   ....[4]....
        /*0088*/ 	.word	0xffffffff


	//   ....[5]....
        /*008c*/ 	.word	0xffffffff


	//   ....[6]....
        /*0090*/ 	.word	0xffffffff


	//   ....[7]....
        /*0094*/ 	.word	0xffffffff


	//   ....[8]....
        /*0098*/ 	.word	0xffffffff


	//   ....[9]....
        /*009c*/ 	.word	0xffffffff


	//   ....[10]....
        /*00a0*/ 	.word	0xffffffff


	//   ....[11]....
        /*00a4*/ 	.word	0xffffffff


	//   ....[12]....
        /*00a8*/ 	.word	0xffffffff


	//----- nvinfo : EIATTR_COOP_GROUP_INSTR_OFFSETS
	.align		4
.L_42:
        /*00ac*/ 	.byte	0x04, 0x28
        /*00ae*/ 	.short	(.L_44 - .L_43)


	//   ....[0]....
.L_43:
        /*00b0*/ 	.word	0x00000090


	//   ....[1]....
        /*00b4*/ 	.word	0x000004d0


	//   ....[2]....
        /*00b8*/ 	.word	0x00000620


	//   ....[3]....
        /*00bc*/ 	.word	0x000007c0


	//   ....[4]....
        /*00c0*/ 	.word	0x000008c0


	//   ....[5]....
        /*00c4*/ 	.word	0x00000a30


	//   ....[6]....
        /*00c8*/ 	.word	0x00000b90


	//   ....[7]....
        /*00cc*/ 	.word	0x00001c60


	//   ....[8]....
        /*00d0*/ 	.word	0x000029b0


	//   ....[9]....
        /*00d4*/ 	.word	0x00002bc0


	//   ....[10]....
        /*00d8*/ 	.word	0x00002bf0


	//   ....[11]....
        /*00dc*/ 	.word	0x00003500


	//   ....[12]....
        /*00e0*/ 	.word	0x00003730


	//----- nvinfo : EIATTR_VRC_CTA_INIT_COUNT
	.align		4
.L_44:
        /*00e4*/ 	.byte	0x02, 0x4a
        /*00e6*/ 	.byte	0x80
	.zero		1


	//----- nvinfo : EIATTR_SYSCALL_OFFSETS
	.align		4
        /*00e8*/ 	.byte	0x04, 0x46
        /*00ea*/ 	.short	(.L_46 - .L_45)


	//   ....[0]....
.L_45:
        /*00ec*/ 	.word	0x000050d0


	//   ....[1]....
        /*00f0*/ 	.word	0x00005210


	//   ....[2]....
        /*00f4*/ 	.word	0x00005a70


	//   ....[3]....
        /*00f8*/ 	.word	0x00007090


	//   ....[4]....
        /*00fc*/ 	.word	0x00008640


	//   ....[5]....
        /*0100*/ 	.word	0x00009c10


	//----- nvinfo : EIATTR_MBARRIER_INSTR_OFFSETS
	.align		4
.L_46:
        /*0104*/ 	.byte	0x04, 0x39
        /*0106*/ 	.short	(.L_48 - .L_47)


	//   ....[0]....
.L_47:
        /*0108*/ 	.word	0x000005b0
        /*010c*/ 	.word	0x000000ff
        /*0110*/ 	.word	0x00000000
        /*0114*/ 	.short	0x0100
        /*0116*/ 	.byte	0x05
	.zero		1


	//   ....[1]....
        /*0118*/ 	.word	0x000005c0
        /*011c*/ 	.word	0x000000ff
        /*0120*/ 	.word	0x00000018
        /*0124*/ 	.short	0x0100
        /*0126*/ 	.byte	0x05
	.zero		1


	//   ....[2]....
        /*0128*/ 	.word	0x000005d0
        /*012c*/ 	.word	0x000000ff
        /*0130*/ 	.word	0x00000008
        /*0134*/ 	.short	0x0100
        /*0136*/ 	.byte	0x05
	.zero		1


	//   ....[3]....
        /*0138*/ 	.word	0x000005e0
        /*013c*/ 	.word	0x000000ff
        /*0140*/ 	.word	0x00000020
        /*0144*/ 	.short	0x0100
        /*0146*/ 	.byte	0x05
	.zero		1


	//   ....[4]....
        /*0148*/ 	.word	0x000005f0
        /*014c*/ 	.word	0x000000ff
        /*0150*/ 	.word	0x00000010
        /*0154*/ 	.short	0x0100
        /*0156*/ 	.byte	0x05
	.zero		1


	//   ....[5]....
        /*0158*/ 	.word	0x00000600
        /*015c*/ 	.word	0x000000ff
        /*0160*/ 	.word	0x00000028
        /*0164*/ 	.short	0x0100
        /*0166*/ 	.byte	0x05
	.zero		1


	//   ....[6]....
        /*0168*/ 	.word	0x00000730
        /*016c*/ 	.word	0x000000ff
        /*0170*/ 	.word	0x00000030
        /*0174*/ 	.short	0x0100
        /*0176*/ 	.byte	0x07
	.zero		1


	//   ....[7]....
        /*0178*/ 	.word	0x00000740
        /*017c*/ 	.word	0x000000ff
        /*0180*/ 	.word	0x00000050
        /*0184*/ 	.short	0x0100
        /*0186*/ 	.byte	0x07
	.zero		1


	//   ....[8]....
        /*0188*/ 	.word	0x00000750
        /*018c*/ 	.word	0x000000ff
        /*0190*/ 	.word	0x00000038
        /*0194*/ 	.short	0x0100
        /*0196*/ 	.byte	0x07
	.zero		1


	//   ....[9]....
        /*0198*/ 	.word	0x00000760
        /*019c*/ 	.word	0x000000ff
        /*01a0*/ 	.word	0x00000058
        /*01a4*/ 	.short	0x0100
        /*01a6*/ 	.byte	0x07
	.zero		1


	//   ....[10]....
        /*01a8*/ 	.word	0x00000770
        /*01ac*/ 	.word	0x000000ff
        /*01b0*/ 	.word	0x00000040
        /*01b4*/ 	.short	0x0100
        /*01b6*/ 	.byte	0x07
	.zero		1


	//   ....[11]....
        /*01b8*/ 	.word	0x00000780
        /*01bc*/ 	.word	0x000000ff
        /*01c0*/ 	.word	0x00000060
        /*01c4*/ 	.short	0x0100
        /*01c6*/ 	.byte	0x07
	.zero		1


	//   ....[12]....
        /*01c8*/ 	.word	0x00000790
        /*01cc*/ 	.word	0x000000ff
        /*01d0*/ 	.word	0x00000048
        /*01d4*/ 	.short	0x0100
        /*01d6*/ 	.byte	0x07
	.zero		1


	//   ....[13]....
        /*01d8*/ 	.word	0x000007a0
        /*01dc*/ 	.word	0x000000ff
        /*01e0*/ 	.word	0x00000068
        /*01e4*/ 	.short	0x0100
        /*01e6*/ 	.byte	0x07
	.zero		1


	//   ....[14]....
        /*01e8*/ 	.word	0x00000890
        /*01ec*/ 	.word	0x000000ff
        /*01f0*/ 	.word	0x00000070
        /*01f4*/ 	.short	0x0100
        /*01f6*/ 	.byte	0x05
	.zero		1


	//   ....[15]....
        /*01f8*/ 	.word	0x000008a0
        /*01fc*/ 	.word	0x000000ff
        /*0200*/ 	.word	0x00000078
        /*0204*/ 	.short	0x0100
        /*0206*/ 	.byte	0x05
	.zero		1


	//   ....[16]....
        /*0208*/ 	.word	0x000009e0
        /*020c*/ 	.word	0x000000ff
        /*0210*/ 	.word	0x00000080
        /*0214*/ 	.short	0x0100
        /*0216*/ 	.byte	0x05
	.zero		1


	//   ....[17]....
        /*0218*/ 	.word	0x000009f0
        /*021c*/ 	.word	0x000000ff
        /*0220*/ 	.word	0x00000090
        /*0224*/ 	.short	0x0100
        /*0226*/ 	.byte	0x05
	.zero		1


	//   ....[18]....
        /*0228*/ 	.word	0x00000a00
        /*022c*/ 	.word	0x000000ff
        /*0230*/ 	.word	0x00000088
        /*0234*/ 	.short	0x0100
        /*0236*/ 	.byte	0x05
	.zero		1


	//   ....[19]....
        /*0238*/ 	.word	0x00000a10
        /*023c*/ 	.word	0x000000ff
        /*0240*/ 	.word	0x00000098
        /*0244*/ 	.short	0x0100
        /*0246*/ 	.byte	0x05
	.zero		1


	//   ....[20]....
        /*0248*/ 	.word	0x00000b40
        /*024c*/ 	.word	0x000000ff
        /*0250*/ 	.word	0x000000a0
        /*0254*/ 	.short	0x0100
        /*0256*/ 	.byte	0x07
	.zero		1


	//   ....[21]....
        /*0258*/ 	.word	0x00000b50
        /*025c*/ 	.word	0x000000ff
        /*0260*/ 	.word	0x000000b0
        /*0264*/ 	.short	0x0100
        /*0266*/ 	.byte	0x07
	.zero		1


	//   ....[22]....
        /*0268*/ 	.word	0x00000b60
        /*026c*/ 	.word	0x000000ff
        /*0270*/ 	.word	0x000000a8
        /*0274*/ 	.short	0x0100
        /*0276*/ 	.byte	0x07
	.zero		1


	//   ....[23]....
        /*0278*/ 	.word	0x00000b70
        /*027c*/ 	.word	0x000000ff
        /*0280*/ 	.word	0x000000b8
        /*0284*/ 	.short	0x0100
        /*0286*/ 	.byte	0x07
	.zero		1


	//   ....[24]....
        /*0288*/ 	.word	0x00000c60
        /*028c*/ 	.word	0x000000ff
        /*0290*/ 	.word	0x000000c0
        /*0294*/ 	.short	0x0100
        /*0296*/ 	.byte	0x05
	.zero		1


	//   ....[25]....
        /*0298*/ 	.word	0x00000c70
        /*029c*/ 	.word	0x000000ff
        /*02a0*/ 	.word	0x000000d0
        /*02a4*/ 	.short	0x0100
        /*02a6*/ 	.byte	0x05
	.zero		1


	//   ....[26]....
        /*02a8*/ 	.word	0x00000c80
        /*02ac*/ 	.word	0x000000ff
        /*02b0*/ 	.word	0x000000c8
        /*02b4*/ 	.short	0x0100
        /*02b6*/ 	.byte	0x05
	.zero		1


	//   ....[27]....
        /*02b8*/ 	.word	0x00000c90
        /*02bc*/ 	.word	0x000000ff
        /*02c0*/ 	.word	0x000000d8
        /*02c4*/ 	.short	0x0100
        /*02c6*/ 	.byte	0x05
	.zero		1


	//   ....[28]....
        /*02c8*/ 	.word	0x00001560
        /*02cc*/ 	.word	0x00000003
        /*02d0*/ 	.word	0x000000d0
        /*02d4*/ 	.short	0x010a
        /*02d6*/ 	.byte	0xff
	.zero		1


	//   ....[29]....
        /*02d8*/ 	.word	0x00001590
        /*02dc*/ 	.word	0x00000003
        /*02e0*/ 	.word	0x000000c0
        /*02e4*/ 	.short	0x0101
        /*02e6*/ 	.byte	0xff
	.zero		1


	//   ....[30]....
        /*02e8*/ 	.word	0x00001660
        /*02ec*/ 	.word	0x000000ff
        /*02f0*/ 	.word	0x00000018
        /*02f4*/ 	.short	0x010a
        /*02f6*/ 	.byte	0x08
	.zero		1


	//   ....[31]....
        /*02f8*/ 	.word	0x00001700
        /*02fc*/ 	.word	0x000000ff
        /*0300*/ 	.word	0x00000018
        /*0304*/ 	.short	0x010a
        /*0306*/ 	.byte	0x21
	.zero		1


	//   ....[32]....
        /*0308*/ 	.word	0x00001850
        /*030c*/ 	.word	0x000000ff
        /*0310*/ 	.word	0x00000018
        /*0314*/ 	.short	0x010a
        /*0316*/ 	.byte	0x08
	.zero		1


	//   ....[33]....
        /*0318*/ 	.word	0x00001960
        /*031c*/ 	.word	0x000000ff
        /*0320*/ 	.word	0x00000078
        /*0324*/ 	.short	0x0101
        /*0326*/ 	.byte	0x04
	.zero		1


	//   ....[34]....
        /*0328*/ 	.word	0x00001980
        /*032c*/ 	.word	0x000000ff
        /*0330*/ 	.word	0x00000018
        /*0334*/ 	.short	0x010a
        /*0336*/ 	.byte	0x08
	.zero		1


	//   ....[35]....
        /*0338*/ 	.word	0x00001a00
        /*033c*/ 	.word	0x000000ff
        /*0340*/ 	.word	0x00000018
        /*0344*/ 	.short	0x010a
        /*0346*/ 	.byte	0x11
	.zero		1


	//   ....[36]....
        /*0348*/ 	.word	0x00001b50
        /*034c*/ 	.word	0x000000ff
        /*0350*/ 	.word	0x00000018
        /*0354*/ 	.short	0x010a
        /*0356*/ 	.byte	0x08
	.zero		1


	//   ....[37]....
        /*0358*/ 	.word	0x00001c90
        /*035c*/ 	.word	0x00000002
        /*0360*/ 	.word	0x00000080
        /*0364*/ 	.short	0x010a
        /*0366*/ 	.byte	0xff
	.zero		1


	//   ....[38]....
        /*0368*/ 	.word	0x00001d50
        /*036c*/ 	.word	0x00000002
        /*0370*/ 	.word	0x00000000
        /*0374*/ 	.short	0x0101
        /*0376*/ 	.byte	0xff
	.zero		1


	//   ....[39]....
        /*0378*/ 	.word	0x000022b0
        /*037c*/ 	.word	0x000000ff
        /*0380*/ 	.word	0x00000000
        /*0384*/ 	.short	0x010a
        /*0386*/ 	.byte	0x05
	.zero		1


	//   ....[40]....
        /*0388*/ 	.word	0x00002340
        /*038c*/ 	.word	0x000000ff
        /*0390*/ 	.word	0x00000000
        /*0394*/ 	.short	0x010a
        /*0396*/ 	.byte	0x05
	.zero		1


	//   ....[41]....
        /*0398*/ 	.word	0x000023e0
        /*039c*/ 	.word	0x00000000
        /*03a0*/ 	.word	0x00000000
        /*03a4*/ 	.short	0x010a
        /*03a6*/ 	.byte	0xff
	.zero		1


	//   ....[42]....
        /*03a8*/ 	.word	0x00002500
        /*03ac*/ 	.word	0x00000000
        /*03b0*/ 	.word	0x000000c0
        /*03b4*/ 	.short	0x010a
        /*03b6*/ 	.byte	0xff
	.zero		1


	//   ....[43]....
        /*03b8*/ 	.word	0x00002560
        /*03bc*/ 	.word	0x00000004
        /*03c0*/ 	.word	0x00000000
        /*03c4*/ 	.short	0x0101
        /*03c6*/ 	.byte	0xff
	.zero		1


	//   ....[44]....
        /*03c8*/ 	.word	0x00002580
        /*03cc*/ 	.word	0x000000ff
        /*03d0*/ 	.word	0x00000090
        /*03d4*/ 	.short	0x010a
        /*03d6*/ 	.byte	0x05
	.zero		1


	//   ....[45]....
        /*03d8*/ 	.word	0x000026a0
        /*03dc*/ 	.word	0x00000000
        /*03e0*/ 	.word	0x00000080
        /*03e4*/ 	.short	0x010a
        /*03e6*/ 	.byte	0xff
	.zero		1


	//   ....[46]....
        /*03e8*/ 	.word	0x000027b0
        /*03ec*/ 	.word	0x00000000
        /*03f0*/ 	.word	0x00000000
        /*03f4*/ 	.short	0x0101
        /*03f6*/ 	.byte	0xff
	.zero		1


	//   ....[47]....
        /*03f8*/ 	.word	0x00002840
        /*03fc*/ 	.word	0x000000ff
        /*0400*/ 	.word	0x00000090
        /*0404*/ 	.short	0x0106
        /*0406*/ 	.byte	0x05
	.zero		1


	//   ....[48]....
        /*0408*/ 	.word	0x00002860
        /*040c*/ 	.word	0x000000ff
        /*0410*/ 	.word	0x00000090
        /*0414*/ 	.short	0x010a
        /*0416*/ 	.byte	0x05
	.zero		1


	//   ....[49]....
        /*0418*/ 	.word	0x000028f0
        /*041c*/ 	.word	0x000000ff
        /*0420*/ 	.word	0x00000090
        /*0424*/ 	.short	0x0106
        /*0426*/ 	.byte	0x04
	.zero		1


	//   ....[50]....
        /*0428*/ 	.word	0x00002930
        /*042c*/ 	.word	0x00000000
        /*0430*/ 	.word	0x00000090
        /*0434*/ 	.short	0x010a
        /*0436*/ 	.byte	0xff
	.zero		1


	//   ....[51]....
        /*0438*/ 	.word	0x00002e70
        /*043c*/ 	.word	0x00000000
        /*0440*/ 	.word	0x00000080
        /*0444*/ 	.short	0x010a
        /*0446*/ 	.byte	0xff
	.zero		1


	//   ....[52]....
        /*0448*/ 	.word	0x00002f80
        /*044c*/ 	.word	0x00000003
        /*0450*/ 	.word	0x00000000
        /*0454*/ 	.short	0x0101
        /*0456*/ 	.byte	0xff
	.zero		1


	//   ....[53]....
        /*0458*/ 	.word	0x00002f90
        /*045c*/ 	.word	0x000000ff
        /*0460*/ 	.word	0x00000000
        /*0464*/ 	.short	0x010a
        /*0466*/ 	.byte	0x06
	.zero		1


	//   ....[54]....
        /*0468*/ 	.word	0x00002fb0
        /*046c*/ 	.word	0x000000ff
        /*0470*/ 	.word	0x000000b0
        /*0474*/ 	.short	0x010a
        /*0476*/ 	.byte	0x07
	.zero		1


	//   ....[55]....
        /*0478*/ 	.word	0x00003080
        /*047c*/ 	.word	0x000000ff
        /*0480*/ 	.word	0x00000000
        /*0484*/ 	.short	0x010a
        /*0486*/ 	.byte	0x06
	.zero		1


	//   ....[56]....
        /*0488*/ 	.word	0x000031b0
        /*048c*/ 	.word	0x000000ff
        /*0490*/ 	.word	0x00000000
        /*0494*/ 	.short	0x010a
        /*0496*/ 	.byte	0x1a
	.zero		1


	//   ....[57]....
        /*0498*/ 	.word	0x00003450
        /*049c*/ 	.word	0x000000ff
        /*04a0*/ 	.word	0x00000000
        /*04a4*/ 	.short	0x010a
        /*04a6*/ 	.byte	0x06
	.zero		1


	//   ....[58]....
        /*04a8*/ 	.word	0x000034e0
        /*04ac*/ 	.word	0x000000ff
        /*04b0*/ 	.word	0x00000000
        /*04b4*/ 	.short	0x010a
        /*04b6*/ 	.byte	0x07
	.zero		1


	//   ....[59]....
        /*04b8*/ 	.word	0x00003960
        /*04bc*/ 	.word	0x00000000
        /*04c0*/ 	.word	0x00000080
        /*04c4*/ 	.short	0x010a
        /*04c6*/ 	.byte	0xff
	.zero		1


	//   ....[60]....
        /*04c8*/ 	.word	0x00003a20
        /*04cc*/ 	.word	0x00000000
        /*04d0*/ 	.word	0x00000000
        /*04d4*/ 	.short	0x0101
        /*04d6*/ 	.byte	0xff
	.zero		1


	//   ....[61]....
        /*04d8*/ 	.word	0x00003d40
        /*04dc*/ 	.word	0x000000ff
        /*04e0*/ 	.word	0x00000078
        /*04e4*/ 	.short	0x010a
        /*04e6*/ 	.byte	0x07
	.zero		1


	//   ....[62]....
        /*04e8*/ 	.word	0x00003f30
        /*04ec*/ 	.word	0x000000ff
        /*04f0*/ 	.word	0x00000050
        /*04f4*/ 	.short	0x010a
        /*04f6*/ 	.byte	0x07
	.zero		1


	//   ....[63]....
        /*04f8*/ 	.word	0x000040a0
        /*04fc*/ 	.word	0x000000ff
        /*0500*/ 	.word	0x00000030
        /*0504*/ 	.short	0x010b
        /*0506*/ 	.byte	0x07
	.zero		1


	//   ....[64]....
        /*0508*/ 	.word	0x000040b0
        /*050c*/ 	.word	0x000000ff
        /*0510*/ 	.word	0x00000000
        /*0514*/ 	.short	0x0101
        /*0516*/ 	.byte	0x08
	.zero		1


	//   ....[65]....
        /*0518*/ 	.word	0x000040d0
        /*051c*/ 	.word	0x000000ff
        /*0520*/ 	.word	0x00000058
        /*0524*/ 	.short	0x010a
        /*0526*/ 	.byte	0x07
	.zero		1


	//   ....[66]....
        /*0528*/ 	.word	0x00004230
        /*052c*/ 	.word	0x000000ff
        /*0530*/ 	.word	0x00000038
        /*0534*/ 	.short	0x010b
        /*0536*/ 	.byte	0x07
	.zero		1


	//   ....[67]....
        /*0538*/ 	.word	0x00004240
        /*053c*/ 	.word	0x000000ff
        /*0540*/ 	.word	0x00000000
        /*0544*/ 	.short	0x0101
        /*0546*/ 	.byte	0x08
	.zero		1


	//   ....[68]....
        /*0548*/ 	.word	0x00004250
        /*054c*/ 	.word	0x000000ff
        /*0550*/ 	.word	0x00000060
        /*0554*/ 	.short	0x010a
        /*0556*/ 	.byte	0x07
	.zero		1


	//   ....[69]....
        /*0558*/ 	.word	0x000043f0
        /*055c*/ 	.word	0x000000ff
        /*0560*/ 	.word	0x00000040
        /*0564*/ 	.short	0x010b
        /*0566*/ 	.byte	0x07
	.zero		1


	//   ....[70]....
        /*0568*/ 	.word	0x00004460
        /*056c*/ 	.word	0x000000ff
        /*0570*/ 	.word	0x00000000
        /*0574*/ 	.short	0x0101
        /*0576*/ 	.byte	0x08
	.zero		1


	//   ....[71]....
        /*0578*/ 	.word	0x00004490
        /*057c*/ 	.word	0x000000ff
        /*0580*/ 	.word	0x00000068
        /*0584*/ 	.short	0x010a
        /*0586*/ 	.byte	0x07
	.zero		1


	//   ....[72]....
        /*0588*/ 	.word	0x000046a0
        /*058c*/ 	.word	0x000000ff
        /*0590*/ 	.word	0x00000048
        /*0594*/ 	.short	0x010b
        /*0596*/ 	.byte	0x07
	.zero		1


	//   ....[73]....
        /*0598*/ 	.word	0x000046c0
        /*059c*/ 	.word	0x000000ff
        /*05a0*/ 	.word	0x00000000
        /*05a4*/ 	.short	0x0101
        /*05a6*/ 	.byte	0x0d
	.zero		1


	//   ....[74]....
        /*05a8*/ 	.word	0x000046f0
        /*05ac*/ 	.word	0x000000ff
        /*05b0*/ 	.word	0x00000050
        /*05b4*/ 	.short	0x010a
        /*05b6*/ 	.byte	0x07
	.zero		1


	//   ....[75]....
        /*05b8*/ 	.word	0x00004710
        /*05bc*/ 	.word	0x000000ff
        /*05c0*/ 	.word	0x00000058
        /*05c4*/ 	.short	0x010a
        /*05c6*/ 	.byte	0x07
	.zero		1


	//   ....[76]....
        /*05c8*/ 	.word	0x00004730
        /*05cc*/ 	.word	0x000000ff
        /*05d0*/ 	.word	0x00000060
        /*05d4*/ 	.short	0x010a
        /*05d6*/ 	.byte	0x07
	.zero		1


	//   ....[77]....
        /*05d8*/ 	.word	0x00004770
        /*05dc*/ 	.word	0x00000000
        /*05e0*/ 	.word	0x00000068
        /*05e4*/ 	.short	0x010a
        /*05e6*/ 	.byte	0xff
	.zero		1


	//   ....[78]....
        /*05e8*/ 	.word	0x00004aa0
        /*05ec*/ 	.word	0x00000000
        /*05f0*/ 	.word	0x00000080
        /*05f4*/ 	.short	0x010a
        /*05f6*/ 	.byte	0xff
	.zero		1


	//   ....[79]....
        /*05f8*/ 	.word	0x00004bb0
        /*05fc*/ 	.word	0x00000000
        /*0600*/ 	.word	0x00000000
        /*0604*/ 	.short	0x0101
        /*0606*/ 	.byte	0xff
	.zero		1


	//   ....[80]....
        /*0608*/ 	.word	0x00005610
        /*060c*/ 	.word	0x00000003
        /*0610*/ 	.word	0x00000030
        /*0614*/ 	.short	0x010a
        /*0616*/ 	.byte	0xff
	.zero		1


	//   ....[81]....
        /*0618*/ 	.word	0x00005650
        /*061c*/ 	.word	0x000000c1
        /*0620*/ 	.word	0x000000a0
        /*0624*/ 	.short	0x010a
        /*0626*/ 	.byte	0xff
	.zero		1


	//   ....[82]....
        /*0628*/ 	.word	0x00005780
        /*062c*/ 	.word	0x00000003
        /*0630*/ 	.word	0x00000030
        /*0634*/ 	.short	0x010a
        /*0636*/ 	.byte	0xff
	.zero		1


	//   ....[83]....
        /*0638*/ 	.word	0x000058e0
        /*063c*/ 	.word	0x00000000
        /*0640*/ 	.word	0x00000000
        /*0644*/ 	.short	0x0101
        /*0646*/ 	.byte	0xff
	.zero		1


	//   ....[84]....
        /*0648*/ 	.word	0x00005940
        /*064c*/ 	.word	0x000000c1
        /*0650*/ 	.word	0x000000a0
        /*0654*/ 	.short	0x010a
        /*0656*/ 	.byte	0xff
	.zero		1


	//   ....[85]....
        /*0658*/ 	.word	0x00006cf0
        /*065c*/ 	.word	0x000000cc
        /*0660*/ 	.word	0x00000030
        /*0664*/ 	.short	0x010a
        /*0666*/ 	.byte	0xff
	.zero		1


	//   ....[86]....
        /*0668*/ 	.word	0x00006dc0
        /*066c*/ 	.word	0x000000cc
        /*0670*/ 	.word	0x00000030
        /*0674*/ 	.short	0x010a
        /*0676*/ 	.byte	0xff
	.zero		1


	//   ....[87]....
        /*0678*/ 	.word	0x00006f00
        /*067c*/ 	.word	0x00000003
        /*0680*/ 	.word	0x00000000
        /*0684*/ 	.short	0x0101
        /*0686*/ 	.byte	0xff
	.zero		1


	//   ....[88]....
        /*0688*/ 	.word	0x000082a0
        /*068c*/ 	.word	0x00000000
        /*0690*/ 	.word	0x00000030
        /*0694*/ 	.short	0x010a
        /*0696*/ 	.byte	0xff
	.zero		1


	//   ....[89]....
        /*0698*/ 	.word	0x00008370
        /*069c*/ 	.word	0x00000000
        /*06a0*/ 	.word	0x00000030
        /*06a4*/ 	.short	0x010a
        /*06a6*/ 	.byte	0xff
	.zero		1


	//   ....[90]....
        /*06a8*/ 	.word	0x000084d0
        /*06ac*/ 	.word	0x00000000
        /*06b0*/ 	.word	0x00000000
        /*06b4*/ 	.short	0x0101
        /*06b6*/ 	.byte	0xff
	.zero		1


	//   ....[91]....
        /*06b8*/ 	.word	0x00009880
        /*06bc*/ 	.word	0x00000000
        /*06c0*/ 	.word	0x00000030
        /*06c4*/ 	.short	0x010a
        /*06c6*/ 	.byte	0xff
	.zero		1


	//   ....[92]....
        /*06c8*/ 	.word	0x00009950
        /*06cc*/ 	.word	0x00000000
        /*06d0*/ 	.word	0x00000030
        /*06d4*/ 	.short	0x010a
        /*06d6*/ 	.byte	0xff
	.zero		1


	//   ....[93]....
        /*06d8*/ 	.word	0x00009ab0
        /*06dc*/ 	.word	0x00000000
        /*06e0*/ 	.word	0x00000000
        /*06e4*/ 	.short	0x0101
        /*06e6*/ 	.byte	0xff
	.zero		1


	//   ....[94]....
        /*06e8*/ 	.word	0x00009fa0
        /*06ec*/ 	.word	0x000000ff
        /*06f0*/ 	.word	0x00000000
        /*06f4*/ 	.short	0x0101
        /*06f6*/ 	.byte	0x05
	.zero		1


	//   ....[95]....
        /*06f8*/ 	.word	0x0000af20
        /*06fc*/ 	.word	0x00000003
        /*0700*/ 	.word	0x000000d0
        /*0704*/ 	.short	0x010a
        /*0706*/ 	.byte	0xff
	.zero		1


	//   ....[96]....
        /*0708*/ 	.word	0x0000af80
        /*070c*/ 	.word	0x00000002
        /*0710*/ 	.word	0x00000018
        /*0714*/ 	.short	0x010a
        /*0716*/ 	.byte	0xff
	.zero		1


	//   ....[97]....
        /*0718*/ 	.word	0x0000afe0
        /*071c*/ 	.word	0x00000002
        /*0720*/ 	.word	0x00000018
        /*0724*/ 	.short	0x010a
        /*0726*/ 	.byte	0xff
	.zero		1


	//   ....[98]....
        /*0728*/ 	.word	0x0000b030
        /*072c*/ 	.word	0x00000002
        /*0730*/ 	.word	0x00000080
        /*0734*/ 	.short	0x010a
        /*0736*/ 	.byte	0xff
	.zero		1


	//   ....[99]....
        /*0738*/ 	.word	0x0000b090
        /*073c*/ 	.word	0x00000000
        /*0740*/ 	.word	0x00000000
        /*0744*/ 	.short	0x010a
        /*0746*/ 	.byte	0xff
	.zero		1


	//   ....[100]....
        /*0748*/ 	.word	0x0000b0f0
        /*074c*/ 	.word	0x00000000
        /*0750*/ 	.word	0x00000000
        /*0754*/ 	.short	0x010a
        /*0756*/ 	.byte	0xff
	.zero		1


	//   ....[101]....
        /*0758*/ 	.word	0x0000b140
        /*075c*/ 	.word	0x00000000
        /*0760*/ 	.word	0x000000c0
        /*0764*/ 	.short	0x010a
        /*0766*/ 	.byte	0xff
	.zero		1


	//   ....[102]....
        /*0768*/ 	.word	0x0000b1a0
        /*076c*/ 	.word	0x00000000
        /*0770*/ 	.word	0x00000090
        /*0774*/ 	.short	0x010a
        /*0776*/ 	.byte	0xff
	.zero		1


	//   ....[103]....
        /*0778*/ 	.word	0x0000b1f0
        /*077c*/ 	.word	0x00000000
        /*0780*/ 	.word	0x00000080
        /*0784*/ 	.short	0x010a
        /*0786*/ 	.byte	0xff
	.zero		1


	//   ....[104]....
        /*0788*/ 	.word	0x0000b250
        /*078c*/ 	.word	0x00000000
        /*0790*/ 	.word	0x00000090
        /*0794*/ 	.short	0x010a
        /*0796*/ 	.byte	0xff
	.zero		1


	//   ....[105]....
        /*0798*/ 	.word	0x0000b2a0
        /*079c*/ 	.word	0x00000000
        /*07a0*/ 	.word	0x00000080
        /*07a4*/ 	.short	0x010a
        /*07a6*/ 	.byte	0xff
	.zero		1


	//   ....[106]....
        /*07a8*/ 	.word	0x0000b300
        /*07ac*/ 	.word	0x00000003
        /*07b0*/ 	.word	0x000000b0
        /*07b4*/ 	.short	0x010a
        /*07b6*/ 	.byte	0xff
	.zero		1


	//   ....[107]....
        /*07b8*/ 	.word	0x0000b360
        /*07bc*/ 	.word	0x00000000
        /*07c0*/ 	.word	0x00000000
        /*07c4*/ 	.short	0x010a
        /*07c6*/ 	.byte	0xff
	.zero		1


	//   ....[108]....
        /*07c8*/ 	.word	0x0000b3c0
        /*07cc*/ 	.word	0x00000000
        /*07d0*/ 	.word	0x00000000
        /*07d4*/ 	.short	0x010a
        /*07d6*/ 	.byte	0xff
	.zero		1


	//   ....[109]....
        /*07d8*/ 	.word	0x0000b420
        /*07dc*/ 	.word	0x00000000
        /*07e0*/ 	.word	0x00000000
        /*07e4*/ 	.short	0x010a
        /*07e6*/ 	.byte	0xff
	.zero		1


	//   ....[110]....
        /*07e8*/ 	.word	0x0000b470
        /*07ec*/ 	.word	0x00000000
        /*07f0*/ 	.word	0x00000080
        /*07f4*/ 	.short	0x010a
        /*07f6*/ 	.byte	0xff
	.zero		1


	//   ....[111]....
        /*07f8*/ 	.word	0x0000b4d0
        /*07fc*/ 	.word	0x00000000
        /*0800*/ 	.word	0x00000078
        /*0804*/ 	.short	0x010a
        /*0806*/ 	.byte	0xff
	.zero		1


	//   ....[112]....
        /*0808*/ 	.word	0x0000b530
        /*080c*/ 	.word	0x00000003
        /*0810*/ 	.word	0x00000050
        /*0814*/ 	.short	0x010a
        /*0816*/ 	.byte	0xff
	.zero		1


	//   ....[113]....
        /*0818*/ 	.word	0x0000b590
        /*081c*/ 	.word	0x00000003
        /*0820*/ 	.word	0x00000058
        /*0824*/ 	.short	0x010a
        /*0826*/ 	.byte	0xff
	.zero		1


	//   ....[114]....
        /*0828*/ 	.word	0x0000b5f0
        /*082c*/ 	.word	0x00000003
        /*0830*/ 	.word	0x00000060
        /*0834*/ 	.short	0x010a
        /*0836*/ 	.byte	0xff
	.zero		1


	//   ....[115]....
        /*0838*/ 	.word	0x0000b650
        /*083c*/ 	.word	0x00000003
        /*0840*/ 	.word	0x00000068
        /*0844*/ 	.short	0x010a
        /*0846*/ 	.byte	0xff
	.zero		1


	//   ....[116]....
        /*0848*/ 	.word	0x0000b6b0
        /*084c*/ 	.word	0x00000000
        /*0850*/ 	.word	0x00000050
        /*0854*/ 	.short	0x010a
        /*0856*/ 	.byte	0xff
	.zero		1


	//   ....[117]....
        /*0858*/ 	.word	0x0000b710
        /*085c*/ 	.word	0x00000000
        /*0860*/ 	.word	0x00000058
        /*0864*/ 	.short	0x010a
        /*0866*/ 	.byte	0xff
	.zero		1


	//   ....[118]....
        /*0868*/ 	.word	0x0000b770
        /*086c*/ 	.word	0x00000000
        /*0870*/ 	.word	0x00000060
        /*0874*/ 	.short	0x010a
        /*0876*/ 	.byte	0xff
	.zero		1


	//   ....[119]....
        /*0878*/ 	.word	0x0000b7c0
        /*087c*/ 	.word	0x00000000
        /*0880*/ 	.word	0x00000080
        /*0884*/ 	.short	0x010a
        /*0886*/ 	.byte	0xff
	.zero		1


	//   ....[120]....
        /*0888*/ 	.word	0x0000b810
        /*088c*/ 	.word	0x00000003
        /*0890*/ 	.word	0x00000030
        /*0894*/ 	.short	0x010a
        /*0896*/ 	.byte	0xff
	.zero		1


	//   ....[121]....
        /*0898*/ 	.word	0x0000b860
        /*089c*/ 	.word	0x000000c1
        /*08a0*/ 	.word	0x000000a0
        /*08a4*/ 	.short	0x010a
        /*08a6*/ 	.byte	0xff
	.zero		1


	//   ....[122]....
        /*08a8*/ 	.word	0x0000b8b0
        /*08ac*/ 	.word	0x000000cc
        /*08b0*/ 	.word	0x00000030
        /*08b4*/ 	.short	0x010a
        /*08b6*/ 	.byte	0xff
	.zero		1


	//   ....[123]....
        /*08b8*/ 	.word	0x0000b900
        /*08bc*/ 	.word	0x00000000
        /*08c0*/ 	.word	0x00000030
        /*08c4*/ 	.short	0x010a
        /*08c6*/ 	.byte	0xff
	.zero		1


	//   ....[124]....
        /*08c8*/ 	.word	0x0000b950
        /*08cc*/ 	.word	0x00000000
        /*08d0*/ 	.word	0x00000030
        /*08d4*/ 	.short	0x010a
        /*08d6*/ 	.byte	0xff
	.zero		1


	//----- nvinfo : EIATTR_NUM_MBARRIERS
	.align		4
.L_48:
        /*08d8*/ 	.byte	0x03, 0x38
        /*08da*/ 	.short	0x001c


	//----- nvinfo : EIATTR_EXIT_INSTR_OFFSETS
	.align		4
        /*08dc*/ 	.byte	0x04, 0x1c
        /*08de*/ 	.short	(.L_50 - .L_49)


	//   ....[0]....
.L_49:
        /*08e0*/ 	.word	0x00002410


	//   ....[1]....
        /*08e4*/ 	.word	0x00002900


	//   ....[2]....
        /*08e8*/ 	.word	0x00002960


	//   ....[3]....
        /*08ec*/ 	.word	0x00003740


	//   ....[4]....
        /*08f0*/ 	.word	0x000047a0


	//   ....[5]....
        /*08f4*/ 	.word	0x000047e0


	//   ....[6]....
        /*08f8*/ 	.word	0x0000af10


	//----- nvinfo : EIATTR_MAX_THREADS
	.align		4
.L_50:
        /*08fc*/ 	.byte	0x04, 0x05
        /*08fe*/ 	.short	(.L_52 - .L_51)
.L_51:
        /*0900*/ 	.word	0x00000100
        /*0904*/ 	.word	0x00000001
        /*0908*/ 	.word	0x00000001


	//----- nvinfo : EIATTR_CRS_STACK_SIZE
	.align		4
.L_52:
        /*090c*/ 	.byte	0x04, 0x1e
        /*090e*/ 	.short	(.L_54 - .L_53)
.L_53:
        /*0910*/ 	.word	0x00000000


	//----- nvinfo : EIATTR_CBANK_PARAM_SIZE
	.align		4
.L_54:
        /*0914*/ 	.byte	0x03, 0x19
        /*0916*/ 	.short	0x0800


	//----- nvinfo : EIATTR_PARAM_CBANK
	.align		4
        /*0918*/ 	.byte	0x04, 0x0a
        /*091a*/ 	.short	(.L_56 - .L_55)
	.align		4
.L_55:
        /*091c*/ 	.word	index@(.nv.constant0._ZN7cutlass13device_kernelINS_4gemm6kernel13GemmUniversalIN4cute5tupleIJiiiiEEENS1_10collective13CollectiveMmaINS1_35MainloopSm100TmaUmmaWarpSpecializedILi3ELi2ELi2ENS5_IJNS4_1CILi1EEESB_SB_EEEEENS5_IJNSA_ILi128EEENSA_ILi256EEESE_EEENS_12float_e4m3_tENS5_IJlSB_lEEENS_12float_e5m2_tESI_NS4_8TiledMMAINS4_8MMA_AtomIJNS4_10MMA_TraitsINS4_19SM100_MMA_F8F6F4_SSEJSH_SJ_fSE_SF_NS4_17integral_constantINS4_4UMMA5MajorELSQ_0EEESR_NSO_INSP_7ScaleInELSS_0EEEST_EEEEEENS4_6LayoutISC_NS5_IJNSA_ILi0EEESX_SX_EEEEENS5_IJNS4_10UnderscoreES10_S10_EEEEENS4_13SM90_TMA_LOADENS4_14ComposedLayoutINS4_7SwizzleILi3ELi4ELi3EEENS4_18smem_ptr_flag_bitsILi8EEENSW_INS5_IJNSA_ILi8EEESE_EEENS5_IJSE_SB_EEEEEEEvNS4_8identityES13_S1D_vS1E_EENS_8epilogue10collective18CollectiveEpilogueINS1G_23Sm100TmaWarpSpecializedILi4ELi2ELi64ELb0ELb0EEEJSG_NS5_IJNSW_ISE_SB_EENSW_INSA_ILi64EEESB_EEEEESH_SI_SH_SI_NS1G_6fusion15FusionCallbacksIS1K_NS1P_17LinearCombinationISH_fSH_fLNS_15FloatRoundStyleE2EEESG_S1O_JEEENS4_5SM1004TMEM4LOAD26SM100_TMEM_LOAD_32dp32b64xES13_NS14_INS15_ILi2ELi4ELi3EEES18_NSW_INS5_IJS19_S1M_EEENS5_IJS1M_SB_EEEEEEENS4_39AutoVectorizingCopyWithAssumedAlignmentILi128EEENS4_14SM90_TMA_STOREES23_S25_S25_EEEvvEEEEvNT_6ParamsE)
        /*0920*/ 	.short	0x0380
        /*0922*/ 	.short	0x0800


	//----- nvinfo : EIATTR_SW_WAR
	.align		4
.L_56:
        /*0924*/ 	.byte	0x04, 0x36
        /*0926*/ 	.short	(.L_58 - .L_57)
.L_57:
        /*0928*/ 	.word	0x00000008
.L_58:


//--------------------- .nv.callgraph             --------------------------
	.section	.nv.callgraph,"",@"SHT_CUDA_CALLGRAPH"
	.align	4
	.sectionentsize	8
	.align		4
        /*0000*/ 	.word	0x00000000
	.align		4
        /*0004*/ 	.word	0xffffffff
	.align		4
        /*0008*/ 	.word	index@(_ZN7cutlass13device_kernelINS_4gemm6kernel13GemmUniversalIN4cute5tupleIJiiiiEEENS1_10collective13CollectiveMmaINS1_35MainloopSm100TmaUmmaWarpSpecializedILi3ELi2ELi2ENS5_IJNS4_1CILi1EEESB_SB_EEEEENS5_IJNSA_ILi128EEENSA_ILi256EEESE_EEENS_12float_e4m3_tENS5_IJlSB_lEEENS_12float_e5m2_tESI_NS4_8TiledMMAINS4_8MMA_AtomIJNS4_10MMA_TraitsINS4_19SM100_MMA_F8F6F4_SSEJSH_SJ_fSE_SF_NS4_17integral_constantINS4_4UMMA5MajorELSQ_0EEESR_NSO_INSP_7ScaleInELSS_0EEEST_EEEEEENS4_6LayoutISC_NS5_IJNSA_ILi0EEESX_SX_EEEEENS5_IJNS4_10UnderscoreES10_S10_EEEEENS4_13SM90_TMA_LOADENS4_14ComposedLayoutINS4_7SwizzleILi3ELi4ELi3EEENS4_18smem_ptr_flag_bitsILi8EEENSW_INS5_IJNSA_ILi8EEESE_EEENS5_IJSE_SB_EEEEEEEvNS4_8identityES13_S1D_vS1E_EENS_8epilogue10collective18CollectiveEpilogueINS1G_23Sm100TmaWarpSpecializedILi4ELi2ELi64ELb0ELb0EEEJSG_NS5_IJNSW_ISE_SB_EENSW_INSA_ILi64EEESB_EEEEESH_SI_SH_SI_NS1G_6fusion15FusionCallbacksIS1K_NS1P_17LinearCombinationISH_fSH_fLNS_15FloatRoundStyleE2EEESG_S1O_JEEENS4_5SM1004TMEM4LOAD26SM100_TMEM_LOAD_32dp32b64xES13_NS14_INS15_ILi2ELi4ELi3EEES18_NSW_INS5_IJS19_S1M_EEENS5_IJS1M_SB_EEEEEEENS4_39AutoVectorizingCopyWithAssumedAlignmentILi128EEENS4_14SM90_TMA_STOREES23_S25_S25_EEEvvEEEEvNT_6ParamsE)
	.align		4
        /*000c*/ 	.word	index@(__assertfail)
	.align		4
        /*0010*/ 	.word	0x00000000
	.align		4
        /*0014*/ 	.word	0xfffffffe
	.align		4
        /*0018*/ 	.word	0x00000000
	.align		4
        /*001c*/ 	.word	0xfffffffd
	.align		4
        /*0020*/ 	.word	0x00000000
	.align		4
        /*0024*/ 	.word	0xfffffffc


//--------------------- .nv.constant4             --------------------------
	.section	.nv.constant4,"a",@progbits
	.align	8
	.align		8
.nv.constant4:
        /*0000*/ 	.dword	__assertfail
	.align		8
        /*0008*/ 	.dword	__unnamed_1
	.align		8
        /*0010*/ 	.dword	__unnamed_2
	.align		8
        /*0018*/ 	.dword	__unnamed_3
	.align		8
        /*0020*/ 	.dword	_ZN40_INTERNAL_b05d3f00_4_k_cu_1f93700d_182094cuda3std3__45__cpo5beginE
	.align		8
        /*0028*/ 	.dword	_ZN40_INTERNAL_b05d3f00_4_k_cu_1f93700d_182094cuda3std3__45__cpo3endE
	.align		8
        /*0030*/ 	.dword	_ZN40_INTERNAL_b05d3f00_4_k_cu_1f93700d_182094cuda3std3__45__cpo6cbeginE
	.align		8
        /*0038*/ 	.dword	_ZN40_INTERNAL_b05d3f00_4_k_cu_1f93700d_182094cuda3std3__45__cpo4cendE
	.align		8
        /*0040*/ 	.dword	_ZN40_INTERNAL_b05d3f00_4_k_cu_1f93700d_182094cuda3std3__442_GLOBAL__N__b05d3f00_4_k_cu_1f93700d_182096ignoreE
	.align		8
        /*0048*/ 	.dword	_ZN40_INTERNAL_b05d3f00_4_k_cu_1f93700d_182094cuda3std3__419piecewise_constructE
	.align		8
        /*0050*/ 	.dword	_ZN40_INTERNAL_b05d3f00_4_k_cu_1f93700d_182094cuda3std3__48in_placeE
	.align		8
        /*0058*/ 	.dword	_ZN40_INTERNAL_b05d3f00_4_k_cu_1f93700d_182094cuda3std6ranges3__45__cpo4swapE
	.align		8
        /*0060*/ 	.dword	_ZN40_INTERNAL_b05d3f00_4_k_cu_1f93700d_182094cuda3std6ranges3__45__cpo9iter_moveE
	.align		8
        /*0068*/ 	.dword	_ZN40_INTERNAL_b05d3f00_4_k_cu_1f93700d_182094cute7productE
	.align		8
        /*0070*/ 	.dword	_ZN40_INTERNAL_b05d3f00_4_k_cu_1f93700d_182094cute1_E
	.align		8
        /*0078*/ 	.dword	$str$25
	.align		8
        /*0080*/ 	.dword	$str$26
	.align		8
        /*0088*/ 	.dword	$str$27
	.align		8
        /*0090*/ 	.dword	$str$28


//--------------------- .text._ZN7cutlass13device_kernelINS_4gemm6kernel13GemmUniversalIN4cute5tupleIJiiiiEEENS1_10collective13CollectiveMmaINS1_35MainloopSm100TmaUmmaWarpSpecializedILi3ELi2ELi2ENS5_IJNS4_1CILi1EEESB_SB_EEEEENS5_IJNSA_ILi128EEENSA_ILi256EEESE_EEENS_12float_e4m3_tENS5_IJlSB_lEEENS_12float_e5m2_tESI_NS4_8TiledMMAINS4_8MMA_AtomIJNS4_10MMA_TraitsINS4_19SM100_MMA_F8F6F4_SSEJSH_SJ_fSE_SF_NS4_17integral_constantINS4_4UMMA5MajorELSQ_0EEESR_NSO_INSP_7ScaleInELSS_0EEEST_EEEEEENS4_6LayoutISC_NS5_IJNSA_ILi0EEESX_SX_EEEEENS5_IJNS4_10UnderscoreES10_S10_EEEEENS4_13SM90_TMA_LOADENS4_14ComposedLayoutINS4_7SwizzleILi3ELi4ELi3EEENS4_18smem_ptr_flag_bitsILi8EEENSW_INS5_IJNSA_ILi8EEESE_EEENS5_IJSE_SB_EEEEEEEvNS4_8identityES13_S1D_vS1E_EENS_8epilogue10collective18CollectiveEpilogueINS1G_23Sm100TmaWarpSpecializedILi4ELi2ELi64ELb0ELb0EEEJSG_NS5_IJNSW_ISE_SB_EENSW_INSA_ILi64EEESB_EEEEESH_SI_SH_SI_NS1G_6fusion15FusionCallbacksIS1K_NS1P_17LinearCombinationISH_fSH_fLNS_15FloatRoundStyleE2EEESG_S1O_JEEENS4_5SM1004TMEM4LOAD26SM100_TMEM_LOAD_32dp32b64xES13_NS14_INS15_ILi2ELi4ELi3EEES18_NSW_INS5_IJS19_S1M_EEENS5_IJS1M_SB_EEEEEEENS4_39AutoVectorizingCopyWithAssumedAlignmentILi128EEENS4_14SM90_TMA_STOREES23_S25_S25_EEEvvEEEEvNT_6ParamsE --------------------------
	.section	.text._ZN7cutlass13device_kernelINS_4gemm6kernel13GemmUniversalIN4cute5tupleIJiiiiEEENS1_10collective13CollectiveMmaINS1_35MainloopSm100TmaUmmaWarpSpecializedILi3ELi2ELi2ENS5_IJNS4_1CILi1EEESB_SB_EEEEENS5_IJNSA_ILi128EEENSA_ILi256EEESE_EEENS_12float_e4m3_tENS5_IJlSB_lEEENS_12float_e5m2_tESI_NS4_8TiledMMAINS4_8MMA_AtomIJNS4_10MMA_TraitsINS4_19SM100_MMA_F8F6F4_SSEJSH_SJ_fSE_SF_NS4_17integral_constantINS4_4UMMA5MajorELSQ_0EEESR_NSO_INSP_7ScaleInELSS_0EEEST_EEEEEENS4_6LayoutISC_NS5_IJNSA_ILi0EEESX_SX_EEEEENS5_IJNS4_10UnderscoreES10_S10_EEEEENS4_13SM90_TMA_LOADENS4_14ComposedLayoutINS4_7SwizzleILi3ELi4ELi3EEENS4_18smem_ptr_flag_bitsILi8EEENSW_INS5_IJNSA_ILi8EEESE_EEENS5_IJSE_SB_EEEEEEEvNS4_8identityES13_S1D_vS1E_EENS_8epilogue10collective18CollectiveEpilogueINS1G_23Sm100TmaWarpSpecializedILi4ELi2ELi64ELb0ELb0EEEJSG_NS5_IJNSW_ISE_SB_EENSW_INSA_ILi64EEESB_EEEEESH_SI_SH_SI_NS1G_6fusion15FusionCallbacksIS1K_NS1P_17LinearCombinationISH_fSH_fLNS_15FloatRoundStyleE2EEESG_S1O_JEEENS4_5SM1004TMEM4LOAD26SM100_TMEM_LOAD_32dp32b64xES13_NS14_INS15_ILi2ELi4ELi3EEES18_NSW_INS5_IJS19_S1M_EEENS5_IJS1M_SB_EEEEEEENS4_39AutoVectorizingCopyWithAssumedAlignmentILi128EEENS4_14SM90_TMA_STOREES23_S25_S25_EEEvvEEEEvNT_6ParamsE,"ax",@progbits
	.align	128
.text._ZN7cutlass13device_kernelINS_4gemm6kernel13GemmUniversalIN4cute5tupleIJiiiiEEENS1_10collective13CollectiveMmaINS1_35MainloopSm100TmaUmmaWarpSpecializedILi3ELi2ELi2ENS5_IJNS4_1CILi1EEESB_SB_EEEEENS5_IJNSA_ILi128EEENSA_ILi256EEESE_EEENS_12float_e4m3_tENS5_IJlSB_lEEENS_12float_e5m2_tESI_NS4_8TiledMMAINS4_8MMA_AtomIJNS4_10MMA_TraitsINS4_19SM100_MMA_F8F6F4_SSEJSH_SJ_fSE_SF_NS4_17integral_constantINS4_4UMMA5MajorELSQ_0EEESR_NSO_INSP_7ScaleInELSS_0EEEST_EEEEEENS4_6LayoutISC_NS5_IJNSA_ILi0EEESX_SX_EEEEENS5_IJNS4_10UnderscoreES10_S10_EEEEENS4_13SM90_TMA_LOADENS4_14ComposedLayoutINS4_7SwizzleILi3ELi4ELi3EEENS4_18smem_ptr_flag_bitsILi8EEENSW_INS5_IJNSA_ILi8EEESE_EEENS5_IJSE_SB_EEEEEEEvNS4_8identityES13_S1D_vS1E_EENS_8epilogue10collective18CollectiveEpilogueINS1G_23Sm100TmaWarpSpecializedILi4ELi2ELi64ELb0ELb0EEEJSG_NS5_IJNSW_ISE_SB_EENSW_INSA_ILi64EEESB_EEEEESH_SI_SH_SI_NS1G_6fusion15FusionCallbacksIS1K_NS1P_17LinearCombinationISH_fSH_fLNS_15FloatRoundStyleE2EEESG_S1O_JEEENS4_5SM1004TMEM4LOAD26SM100_TMEM_LOAD_32dp32b64xES13_NS14_INS15_ILi2ELi4ELi3EEES18_NSW_INS5_IJS19_S1M_EEENS5_IJS1M_SB_EEEEEEENS4_39AutoVectorizingCopyWithAssumedAlignmentILi128EEENS4_14SM90_TMA_STOREES23_S25_S25_EEEvvEEEEvNT_6ParamsE:
        .type           _ZN7cutlass13device_kernelINS_4gemm6kernel13GemmUniversalIN4cute5tupleIJiiiiEEENS1_10collective13CollectiveMmaINS1_35MainloopSm100TmaUmmaWarpSpecializedILi3ELi2ELi2ENS5_IJNS4_1CILi1EEESB_SB_EEEEENS5_IJNSA_ILi128EEENSA_ILi256EEESE_EEENS_12float_e4m3_tENS5_IJlSB_lEEENS_12float_e5m2_tESI_NS4_8TiledMMAINS4_8MMA_AtomIJNS4_10MMA_TraitsINS4_19SM100_MMA_F8F6F4_SSEJSH_SJ_fSE_SF_NS4_17integral_constantINS4_4UMMA5MajorELSQ_0EEESR_NSO_INSP_7ScaleInELSS_0EEEST_EEEEEENS4_6LayoutISC_NS5_IJNSA_ILi0EEESX_SX_EEEEENS5_IJNS4_10UnderscoreES10_S10_EEEEENS4_13SM90_TMA_LOADENS4_14ComposedLayoutINS4_7SwizzleILi3ELi4ELi3EEENS4_18smem_ptr_flag_bitsILi8EEENSW_INS5_IJNSA_ILi8EEESE_EEENS5_IJSE_SB_EEEEEEEvNS4_8identityES13_S1D_vS1E_EENS_8epilogue10collective18CollectiveEpilogueINS1G_23Sm100TmaWarpSpecializedILi4ELi2ELi64ELb0ELb0EEEJSG_NS5_IJNSW_ISE_SB_EENSW_INSA_ILi64EEESB_EEEEESH_SI_SH_SI_NS1G_6fusion15FusionCallbacksIS1K_NS1P_17LinearCombinationISH_fSH_fLNS_15FloatRoundStyleE2EEESG_S1O_JEEENS4_5SM1004TMEM4LOAD26SM100_TMEM_LOAD_32dp32b64xES13_NS14_INS15_ILi2ELi4ELi3EEES18_NSW_INS5_IJS19_S1M_EEENS5_IJS1M_SB_EEEEEEENS4_39AutoVectorizingCopyWithAssumedAlignmentILi128EEENS4_14SM90_TMA_STOREES23_S25_S25_EEEvvEEEEvNT_6ParamsE,@function
        .size           _ZN7cutlass13device_kernelINS_4gemm6kernel13GemmUniversalIN4cute5tupleIJiiiiEEENS1_10collective13CollectiveMmaINS1_35MainloopSm100TmaUmmaWarpSpecializedILi3ELi2ELi2ENS5_IJNS4_1CILi1EEESB_SB_EEEEENS5_IJNSA_ILi128EEENSA_ILi256EEESE_EEENS_12float_e4m3_tENS5_IJlSB_lEEENS_12float_e5m2_tESI_NS4_8TiledMMAINS4_8MMA_AtomIJNS4_10MMA_TraitsINS4_19SM100_MMA_F8F6F4_SSEJSH_SJ_fSE_SF_NS4_17integral_constantINS4_4UMMA5MajorELSQ_0EEESR_NSO_INSP_7ScaleInELSS_0EEEST_EEEEEENS4_6LayoutISC_NS5_IJNSA_ILi0EEESX_SX_EEEEENS5_IJNS4_10UnderscoreES10_S10_EEEEENS4_13SM90_TMA_LOADENS4_14ComposedLayoutINS4_7SwizzleILi3ELi4ELi3EEENS4_18smem_ptr_flag_bitsILi8EEENSW_INS5_IJNSA_ILi8EEESE_EEENS5_IJSE_SB_EEEEEEEvNS4_8identityES13_S1D_vS1E_EENS_8epilogue10collective18CollectiveEpilogueINS1G_23Sm100TmaWarpSpecializedILi4ELi2ELi64ELb0ELb0EEEJSG_NS5_IJNSW_ISE_SB_EENSW_INSA_ILi64EEESB_EEEEESH_SI_SH_SI_NS1G_6fusion15FusionCallbacksIS1K_NS1P_17LinearCombinationISH_fSH_fLNS_15FloatRoundStyleE2EEESG_S1O_JEEENS4_5SM1004TMEM4LOAD26SM100_TMEM_LOAD_32dp32b64xES13_NS14_INS15_ILi2ELi4ELi3EEES18_NSW_INS5_IJS19_S1M_EEENS5_IJS1M_SB_EEEEEEENS4_39AutoVectorizingCopyWithAssumedAlignmentILi128EEENS4_14SM90_TMA_STOREES23_S25_S25_EEEvvEEEEvNT_6ParamsE,(.L_x_164 - _ZN7cutlass13device_kernelINS_4gemm6kernel13GemmUniversalIN4cute5tupleIJiiiiEEENS1_10collective13CollectiveMmaINS1_35MainloopSm100TmaUmmaWarpSpecializedILi3ELi2ELi2ENS5_IJNS4_1CILi1EEESB_SB_EEEEENS5_IJNSA_ILi128EEENSA_ILi256EEESE_EEENS_12float_e4m3_tENS5_IJlSB_lEEENS_12float_e5m2_tESI_NS4_8TiledMMAINS4_8MMA_AtomIJNS4_10MMA_TraitsINS4_19SM100_MMA_F8F6F4_SSEJSH_SJ_fSE_SF_NS4_17integral_constantINS4_4UMMA5MajorELSQ_0EEESR_NSO_INSP_7ScaleInELSS_0EEEST_EEEEEENS4_6LayoutISC_NS5_IJNSA_ILi0EEESX_SX_EEEEENS5_IJNS4_10UnderscoreES10_S10_EEEEENS4_13SM90_TMA_LOADENS4_14ComposedLayoutINS4_7SwizzleILi3ELi4ELi3EEENS4_18smem_ptr_flag_bitsILi8EEENSW_INS5_IJNSA_ILi8EEESE_EEENS5_IJSE_SB_EEEEEEEvNS4_8identityES13_S1D_vS1E_EENS_8epilogue10collective18CollectiveEpilogueINS1G_23Sm100TmaWarpSpecializedILi4ELi2ELi64ELb0ELb0EEEJSG_NS5_IJNSW_ISE_SB_EENSW_INSA_ILi64EEESB_EEEEESH_SI_SH_SI_NS1G_6fusion15FusionCallbacksIS1K_NS1P_17LinearCombinationISH_fSH_fLNS_15FloatRoundStyleE2EEESG_S1O_JEEENS4_5SM1004TMEM4LOAD26SM100_TMEM_LOAD_32dp32b64xES13_NS14_INS15_ILi2ELi4ELi3EEES18_NSW_INS5_IJS19_S1M_EEENS5_IJS1M_SB_EEEEEEENS4_39AutoVectorizingCopyWithAssumedAlignmentILi128EEENS4_14SM90_TMA_STOREES23_S25_S25_EEEvvEEEEvNT_6ParamsE)
        .other          _ZN7cutlass13device_kernelINS_4gemm6kernel13GemmUniversalIN4cute5tupleIJiiiiEEENS1_10collective13CollectiveMmaINS1_35MainloopSm100TmaUmmaWarpSpecializedILi3ELi2ELi2ENS5_IJNS4_1CILi1EEESB_SB_EEEEENS5_IJNSA_ILi128EEENSA_ILi256EEESE_EEENS_12float_e4m3_tENS5_IJlSB_lEEENS_12float_e5m2_tESI_NS4_8TiledMMAINS4_8MMA_AtomIJNS4_10MMA_TraitsINS4_19SM100_MMA_F8F6F4_SSEJSH_SJ_fSE_SF_NS4_17integral_constantINS4_4UMMA5MajorELSQ_0EEESR_NSO_INSP_7ScaleInELSS_0EEEST_EEEEEENS4_6LayoutISC_NS5_IJNSA_ILi0EEESX_SX_EEEEENS5_IJNS4_10UnderscoreES10_S10_EEEEENS4_13SM90_TMA_LOADENS4_14ComposedLayoutINS4_7SwizzleILi3ELi4ELi3EEENS4_18smem_ptr_flag_bitsILi8EEENSW_INS5_IJNSA_ILi8EEESE_EEENS5_IJSE_SB_EEEEEEEvNS4_8identityES13_S1D_vS1E_EENS_8epilogue10collective18CollectiveEpilogueINS1G_23Sm100TmaWarpSpecializedILi4ELi2ELi64ELb0ELb0EEEJSG_NS5_IJNSW_ISE_SB_EENSW_INSA_ILi64EEESB_EEEEESH_SI_SH_SI_NS1G_6fusion15FusionCallbacksIS1K_NS1P_17LinearCombinationISH_fSH_fLNS_15FloatRoundStyleE2EEESG_S1O_JEEENS4_5SM1004TMEM4LOAD26SM100_TMEM_LOAD_32dp32b64xES13_NS14_INS15_ILi2ELi4ELi3EEES18_NSW_INS5_IJS19_S1M_EEENS5_IJS1M_SB_EEEEEEENS4_39AutoVectorizingCopyWithAssumedAlignmentILi128EEENS4_14SM90_TMA_STOREES23_S25_S25_EEEvvEEEEvNT_6ParamsE,@"STO_CUDA_ENTRY STV_DEFAULT"
_ZN7cutlass13device_kernelINS_4gemm6kernel13GemmUniversalIN4cute5tupleIJiiiiEEENS1_10collective13CollectiveMmaINS1_35MainloopSm100TmaUmmaWarpSpecializedILi3ELi2ELi2ENS5_IJNS4_1CILi1EEESB_SB_EEEEENS5_IJNSA_ILi128EEENSA_ILi256EEESE_EEENS_12float_e4m3_tENS5_IJlSB_lEEENS_12float_e5m2_tESI_NS4_8TiledMMAINS4_8MMA_AtomIJNS4_10MMA_TraitsINS4_19SM100_MMA_F8F6F4_SSEJSH_SJ_fSE_SF_NS4_17integral_constantINS4_4UMMA5MajorELSQ_0EEESR_NSO_INSP_7ScaleInELSS_0EEEST_EEEEEENS4_6LayoutISC_NS5_IJNSA_ILi0EEESX_SX_EEEEENS5_IJNS4_10UnderscoreES10_S10_EEEEENS4_13SM90_TMA_LOADENS4_14ComposedLayoutINS4_7SwizzleILi3ELi4ELi3EEENS4_18smem_ptr_flag_bitsILi8EEENSW_INS5_IJNSA_ILi8EEESE_EEENS5_IJSE_SB_EEEEEEEvNS4_8identityES13_S1D_vS1E_EENS_8epilogue10collective18CollectiveEpilogueINS1G_23Sm100TmaWarpSpecializedILi4ELi2ELi64ELb0ELb0EEEJSG_NS5_IJNSW_ISE_SB_EENSW_INSA_ILi64EEESB_EEEEESH_SI_SH_SI_NS1G_6fusion15FusionCallbacksIS1K_NS1P_17LinearCombinationISH_fSH_fLNS_15FloatRoundStyleE2EEESG_S1O_JEEENS4_5SM1004TMEM4LOAD26SM100_TMEM_LOAD_32dp32b64xES13_NS14_INS15_ILi2ELi4ELi3EEES18_NSW_INS5_IJS19_S1M_EEENS5_IJS1M_SB_EEEEEEENS4_39AutoVectorizingCopyWithAssumedAlignmentILi128EEENS4_14SM90_TMA_STOREES23_S25_S25_EEEvvEEEEvNT_6ParamsE:
[----:B------:R-:W1:Y:S01]  /*0000*/  LDC R1, c[0x0][0x37c] ;  /* 0x0000df00ff017b82 */ /* 0x000e620000000800 */
[----:B------:R-:W2:Y:S01]  /*0010*/  S2R R185, SR_TID.X ;  /* 0x0000000000b97919 */ /* 0x000ea20000002100 */
[----:B------:R-:W3:Y:S01]  /*0020*/  LDCU.64 UR4, c[0x0][0x890] ;  /* 0x00011200ff0477ac */ /* 0x000ee20008000a00 */
[----:B------:R-:W-:Y:S02]  /*0030*/  PRMT R171, RZ, 0x7610, R171 ;  /* 0x00007610ffab7816 */ /* 0x000fe400000000ab */
[----:B------:R-:W-:Y:S01]  /*0040*/  ELECT P5, URZ, PT ;  /* 0x0000000000ff782f */ /* 0x000fe200038a0000 */
[----:B------:R-:W4:Y:S01]  /*0050*/  LDCU.64 UR46, c[0x0][0x358] ;  /* 0x00006b00ff2e77ac */ /* 0x000f220008000a00 */
[----:B---3--:R-:W-:-:S04]  /*0060*/  UISETP.NE.U32.AND UP0, UPT, UR4, URZ, UPT ;  /* 0x000000ff0400728c */ /* 0x008fc8000bf05070 */
[----:B------:R-:W-:Y:S01]  /*0070*/  UISETP.NE.AND.EX UP0, UPT, UR5, URZ, UPT, UP0 ;  /* 0x000000ff0500728c */ /* 0x000fe2000bf05300 */
[----:B--2---:R-:W-:-:S05]  /*0080*/  SHF.R.U32.HI R173, RZ, 0x5, R185 ;  /* 0x00000005ffad7819 */ /* 0x004fca00000116b9 */
[----:B------:R-:W2:Y:S02]  /*0090*/  SHFL.IDX PT, R0, R173, RZ, 0x1f ;  /* 0x00001fffad007589 */ /* 0x000ea400000e0000 */
[----:B--2---:R-:W-:Y:S01]  /*00a0*/  R2UR UR8, R0 ;  /* 0x00000000000872ca */ /* 0x004fe200000e0000 */
[----:B-1--4-:R-:W-:-:S14]  /*00b0*/  BRA.U UP0, `(.L_x_0) ;  /* 0x00000001002c7547 */ /* 0x012fdc000b800000 */
[----:B------:R-:W1:Y:S02]  /*00c0*/  LDCU.64 UR6, c[0x0][0x888] ;  /* 0x00011100ff0677ac */ /* 0x000e640008000a00 */
[----:B-1----:R-:W-:-:S04]  /*00d0*/  UISETP.NE.U32.AND UP0, UPT, UR6, URZ, UPT ;  /* 0x000000ff0600728c */ /* 0x002fc8000bf05070 */
[----:B------:R-:W-:-:S09]  /*00e0*/  UISETP.NE.AND.EX UP0, UPT, UR7, URZ, UPT, UP0 ;  /* 0x000000ff0700728c */ /* 0x000fd2000bf05300 */
[----:B------:R-:W-:Y:S05]  /*00f0*/  BRA.U !UP0, `(.L_x_1) ;  /* 0x0000000108107547 */ /* 0x000fea000b800000 */
[----:B------:R-:W1:Y:S02]  /*0100*/  LDC.64 R2, c[0x0][0x888] ;  /* 0x00022200ff027b82 */ /* 0x000e640000000a00 */
[----:B-1----:R1:W5:Y:S01]  /*0110*/  LDG.E R81, desc[UR46][R2.64] ;  /* 0x0000002e02517981 */ /* 0x002362000c1e1900 */
[----:B------:R-:W-:Y:S01]  /*0120*/  HFMA2 R171, -RZ, RZ, 0, 5.9604644775390625e-08 ;  /* 0x00000001ffab7431 */ /* 0x000fe200000001ff */
[----:B------:R-:W-:Y:S05]  /*0130*/  BRA `(.L_x_0) ;  /* 0x00000000000c7947 */ /* 0x000fea0003800000 */
.L_x_1:
[----:B------:R-:W1:Y:S01]  /*0140*/  LDCU UR6, c[0x0][0x880] ;  /* 0x00011000ff0677ac */ /* 0x000e620008000800 */
[----:B------:R-:W-:Y:S01]  /*0150*/  HFMA2 R171, -RZ, RZ, 0, 5.9604644775390625e-08 ;  /* 0x00000001ffab7431 */ /* 0x000fe200000001ff */
[----:B-1----:R-:W-:-:S07]  /*0160*/  MOV R81, UR6 ;  /* 0x0000000600517c02 */ /* 0x002fce0008000f00 */
.L_x_0:
[----:B------:R-:W2:Y:S02]  /*0170*/  LDCU.64 UR6, c[0x0][0x8b0] ;  /* 0x00011600ff0677ac */ /* 0x000ea40008000a00 */
[----:B--2---:R-:W-:-:S04]  /*0180*/  UISETP.NE.U32.AND UP0, UPT, UR6, URZ, UPT ;  /* 0x000000ff0600728c */ /* 0x004fc8000bf05070 */
[----:B------:R-:W-:-:S09]  /*0190*/  UISETP.NE.AND.EX UP0, UPT, UR7, URZ, UPT, UP0 ;  /* 0x000000ff0700728c */ /* 0x000fd2000bf05300 */
[----:B------:R-:W-:Y:S05]  /*01a0*/  BRA.U UP0, `(.L_x_2) ;  /* 0x0000000100247547 */ /* 0x000fea000b800000 */
[----:B------:R-:W2:Y:S02]  /*01b0*/  LDCU.64 UR6, c[0x0][0x8a8] ;  /* 0x00011500ff0677ac */ /* 0x000ea40008000a00 */
[----:B--2---:R-:W-:-:S04]  /*01c0*/  UISETP.NE.U32.AND UP0, UPT, UR6, URZ, UPT ;  /* 0x000000ff0600728c */ /* 0x004fc8000bf05070 */
[----:B------:R-:W-:-:S09]  /*01d0*/  UISETP.NE.AND.EX UP0, UPT, UR7, URZ, UPT, UP0 ;  /* 0x000000ff0700728c */ /* 0x000fd2000bf05300 */
[----:B------:R-:W-:Y:S05]  /*01e0*/  BRA.U !UP0, `(.L_x_3) ;  /* 0x00000001080c7547 */ /* 0x000fea000b800000 */
[----:B------:R-:W2:Y:S02]  /*01f0*/  LDC.64 R78, c[0x0][0x8a8] ;  /* 0x00022a00ff4e7b82 */ /* 0x000ea40000000a00 */
[----:B--2---:R2:W5:Y:S01]  /*0200*/  LDG.E R78, desc[UR46][R78.64] ;  /* 0x0000002e4e4e7981 */ /* 0x004562000c1e1900 */
[----:B------:R-:W-:Y:S05]  /*0210*/  BRA `(.L_x_2) ;  /* 0x0000000000087947 */ /* 0x000fea0003800000 */
.L_x_3:
[----:B------:R-:W2:Y:S02]  /*0220*/  LDCU UR6, c[0x0][0x8a0] ;  /* 0x00011400ff0677ac */ /* 0x000ea40008000800 */
[----:B--2---:R-:W-:Y:S02]  /*0230*/  MOV R78, UR6 ;  /* 0x00000006004e7c02 */ /* 0x004fe40008000f00 */
.L_x_2:
[----:B------:R-:W-:Y:S01]  /*0240*/  IMAD.U32 R0, RZ, RZ, UR8 ;  /* 0x00000008ff007e24 */ /* 0x000fe2000f8e00ff */
[----:B------:R-:W-:Y:S04]  /*0250*/  BSSY.RECONVERGENT B0, `(.L_x_4) ;  /* 0x000000c000007945 */ /* 0x000fe80003800200 */
[C---:B------:R-:W-:Y:S02]  /*0260*/  ISETP.NE.OR P1, PT, R0.reuse, 0x1, !P5 ;  /* 0x000000010000780c */ /* 0x040fe40006f25670 */
[----:B------:R-:W-:-:S11]  /*0270*/  ISETP.NE.OR P0, PT, R0, 0x3, !P5 ;  /* 0x000000030000780c */ /* 0x000fd60006f05670 */
[----:B------:R-:W-:Y:S05]  /*0280*/  @P1 BRA `(.L_x_5) ;  /* 0x0000000000201947 */ /* 0x000fea0003800000 */
[----:B------:R-:W3:Y:S02]  /*0290*/  LDCU.64 UR6, c[0x0][0x348] ;  /* 0x00006900ff0677ac */ /* 0x000ee40008000a00 */
[----:B---3--:R-:W-:Y:S02]  /*02a0*/  UIADD3 UR10, UP1, UPT, UR6, 0x80, URZ ;  /* 0x00000080060a7890 */ /* 0x008fe4000ff3e0ff */
[----:B------:R-:W-:Y:S02]  /*02b0*/  UIADD3 UR6, UP0, UPT, UR6, 0x180, URZ ;  /* 0x0000018006067890 */ /* 0x000fe4000ff1e0ff */
[----:B------:R-:W-:Y:S02]  /*02c0*/  UIADD3.X UR11, UPT, UPT, URZ, UR7, URZ, UP1, !UPT ;  /* 0x00000007ff0b7290 */ /* 0x000fe40008ffe4ff */
[----:B------:R-:W-:-:S07]  /*02d0*/  UIADD3.X UR7, UPT, UPT, URZ, UR7, URZ, UP0, !UPT ;  /* 0x00000007ff077290 */ /* 0x000fce00087fe4ff */
[----:B------:R3:W-:Y:S02]  /*02e0*/  UTMACCTL.PF [UR10] ;  /* 0x000000000a0079b9 */ /* 0x0007e40008040000 */
[----:B------:R3:W-:Y:S02]  /*02f0*/  UTMACCTL.PF [UR6] ;  /* 0x00000000060079b9 */ /* 0x0007e40008040000 */
[----:B---3--:R-:W-:Y:S01]  /*0300*/  NOP ;  /* 0x0000000000007918 */ /* 0x008fe20000000000 */
.L_x_5:
[----:B------:R-:W-:Y:S05]  /*0310*/  BSYNC.RECONVERGENT B0 ;  /* 0x0000000000007941 */ /* 0x000fea0003800200 */
.L_x_4:
[----:B------:R-:W-:Y:S04]  /*0320*/  BSSY.RECONVERGENT B0, `(.L_x_6) ;  /* 0x000000a000007945 */ /* 0x000fe80003800200 */
        /* <DEDUP_REMOVED lines=9> */
.L_x_7:
[----:B------:R-:W-:Y:S05]  /*03c0*/  BSYNC.RECONVERGENT B0 ;  /* 0x0000000000007941 */ /* 0x000fea0003800200 */
.L_x_6:
[----:B------:R-:W3:Y:S01]  /*03d0*/  LDCU.64 UR6, c[0x0][0x888] ;  /* 0x00011100ff0677ac */ /* 0x000ee20008000a00 */
[----:B------:R-:W-:Y:S02]  /*03e0*/  UISETP.EQ.U32.AND UP1, UPT, UR4, URZ, UPT ;  /* 0x000000ff0400728c */ /* 0x000fe4000bf22070 */
[----:B------:R-:W-:Y:S02]  /*03f0*/  UPLOP3.LUT UP2, UPT, UPT, UPT, UPT, 0x80, 0x8 ;  /* 0x000000000008789c */ /* 0x000fe40003f4f070 */
[----:B---3--:R-:W-:-:S04]  /*0400*/  UISETP.NE.U32.AND UP0, UPT, UR6, URZ, UPT ;  /* 0x000000ff0600728c */ /* 0x008fc8000bf05070 */
[----:B------:R-:W-:-:S04]  /*0410*/  UISETP.NE.AND.EX UP0, UPT, UR7, URZ, UPT, UP0 ;  /* 0x000000ff0700728c */ /* 0x000fc8000bf05300 */
[----:B------:R-:W-:-:S04]  /*0420*/  UISETP.EQ.OR.EX UP3, UPT, UR5, URZ, !UP0, UP1 ;  /* 0x000000ff0500728c */ /* 0x000fc8000c762710 */
[----:B------:R-:W-:-:S05]  /*0430*/  UP2UR UR50, UPR, URZ, 0x8 ;  /* 0x00000008ff327883 */ /* 0x000fca0008000000 */
[----:B------:R-:W-:Y:S07]  /*0440*/  BRA.U !UP3, `(.L_x_8) ;  /* 0x000000010b207547 */ /* 0x000fee000b800000 */
[----:B------:R-:W-:Y:S01]  /*0450*/  UISETP.NE.U32.AND UP2, UPT, UR4, URZ, UPT ;  /* 0x000000ff0400728c */ /* 0x000fe2000bf45070 */
[----:B-----5:R-:W-:Y:S01]  /*0460*/  FSETP.NEU.AND P0, PT, R81, RZ, PT ;  /* 0x000000ff5100720b */ /* 0x020fe20003f0d000 */
[----:B------:R-:W-:Y:S02]  /*0470*/  USEL UR4, URZ, 0xffffffff, UP0 ;  /* 0xffffffffff047887 */ /* 0x000fe40008000000 */
[----:B------:R-:W-:-:S10]  /*0480*/  UISETP.NE.AND.EX UP2, UPT, UR5, URZ, UPT, UP2 ;  /* 0x000000ff0500728c */ /* 0x000fd4000bf45320 */
[----:B------:R-:W-:Y:S01]  /*0490*/  VOTEU.ANY UP1, P0 ;  /* 0x0000000000ff7886 */ /* 0x000fe20000020100 */
[----:B------:R-:W-:-:S04]  /*04a0*/  @!UP2 USEL UR4, URZ, 0xffffffff, UP1 ;  /* 0xffffffffff04a887 */ /* 0x000fc80008800000 */
[----:B------:R-:W-:-:S04]  /*04b0*/  ULOP3.LUT UR4, UR4, 0x1, URZ, 0xc0, !UPT ;  /* 0x0000000104047892 */ /* 0x000fc8000f8ec0ff */
[----:B------:R-:W-:-:S11]  /*04c0*/  UISETP.NE.U32.AND UP2, UPT, UR4, 0x1, UPT ;  /* 0x000000010400788c */ /* 0x000fd6000bf45070 */
.L_x_8:
[----:B-1----:R-:W1:Y:S01]  /*04d0*/  SHFL.IDX PT, R2, R173, RZ, 0x1f ;  /* 0x00001fffad027589 */ /* 0x002e6200000e0000 */
[----:B------:R-:W-:-:S04]  /*04e0*/  UISETP.NE.AND UP1, UPT, UR8, 0x2, UPT ;  /* 0x000000020800788c */ /* 0x000fc8000bf25270 */
[----:B------:R-:W-:Y:S01]  /*04f0*/  USEL UR6, URZ, 0x1, UP1 ;  /* 0x00000001ff067887 */ /* 0x000fe20008800000 */
[----:B-1----:R-:W-:-:S13]  /*0500*/  ISETP.NE.AND P0, PT, R2, RZ, PT ;  /* 0x000000ff0200720c */ /* 0x002fda0003f05270 */
[----:B------:R-:W-:Y:S05]  /*0510*/  @P0 BRA `(.L_x_9) ;  /* 0x0000000000400947 */ /* 0x000fea0003800000 */
[----:B------:R-:W1:Y:S01]  /*0520*/  S2UR UR5, SR_CgaCtaId ;  /* 0x00000000000579c3 */ /* 0x000e620000008800 */
[----:B------:R-:W-:Y:S01]  /*0530*/  UMOV UR7, 0x400 ;  /* 0x0000040000077882 */ /* 0x000fe20000000000 */
[----:B------:R-:W-:Y:S01]  /*0540*/  UMOV UR4, 0x1 ;  /* 0x0000000100047882 */ /* 0x000fe20000000000 */
[----:B------:R-:W-:Y:S01]  /*0550*/  ELECT P0, URZ, PT ;  /* 0x0000000000ff782f */ /* 0x000fe20003800000 */
[----:B------:R-:W-:-:S04]  /*0560*/  UIADD3 UR10, UPT, UPT, -UR4, 0x100000, URZ ;  /* 0x00100000040a7890 */ /* 0x000fc8000fffe1ff */
[----:B------:R-:W-:Y:S02]  /*0570*/  USHF.L.U32 UR11, UR10, 0xb, URZ ;  /* 0x0000000b0a0b7899 */ /* 0x000fe400080006ff */
[----:B------:R-:W-:Y:S02]  /*0580*/  USHF.L.U32 UR10, UR10, 0x1, URZ ;  /* 0x000000010a0a7899 */ /* 0x000fe400080006ff */
[----:B-1----:R-:W-:Y:S01]  /*0590*/  ULEA UR5, UR5, UR7, 0x18 ;  /* 0x0000000705057291 */ /* 0x002fe2000f8ec0ff */
[----:B------:R-:W1:Y:S11]  /*05a0*/  FENCE.VIEW.ASYNC.S ;  /* 0x00000000000073c6 */ /* 0x000e760000000000 */
[----:B-1----:R1:W3:Y:S01]  /*05b0*/  SYNCS.EXCH.64 URZ, [UR5], UR10 ;  /* 0x0000000a05ff75b2 */ /* 0x0022e20008000100 */
[----:B------:R1:W4:Y:S01]  /*05c0*/  SYNCS.EXCH.64 URZ, [UR5+0x18], UR10 ;  /* 0x0000180a05ff75b2 */ /* 0x0003220008000100 */
[----:B------:R1:W1:Y:S01]  /*05d0*/  SYNCS.EXCH.64 URZ, [UR5+0x8], UR10 ;  /* 0x0000080a05ff75b2 */ /* 0x0002620008000100 */
[----:B------:R1:W1:Y:S01]  /*05e0*/  SYNCS.EXCH.64 URZ, [UR5+0x20], UR10 ;  /* 0x0000200a05ff75b2 */ /* 0x0002620008000100 */
[----:B------:R1:W1:Y:S01]  /*05f0*/  SYNCS.EXCH.64 URZ, [UR5+0x10], UR10 ;  /* 0x0000100a05ff75b2 */ /* 0x0002620008000100 */
[----:B------:R1:W1:Y:S01]  /*0600*/  SYNCS.EXCH.64 URZ, [UR5+0x28], UR10 ;  /* 0x0000280a05ff75b2 */ /* 0x0002620008000100 */
[----:B------:R-:W-:Y:S01]  /*0610*/  NOP ;  /* 0x0000000000007918 */ /* 0x000fe20000000000 */
.L_x_9:
[----:B------:R-:W2:Y:S01]  /*0620*/  SHFL.IDX PT, R2, R173, RZ, 0x1f ;  /* 0x00001fffad027589 */ /* 0x000ea200000e0000 */
[----:B------:R-:W-:Y:S01]  /*0630*/  NOP ;  /* 0x0000000000007918 */ /* 0x000fe20000000000 */
[----:B--2---:R-:W-:-:S13]  /*0640*/  ISETP.NE.AND P0, PT, R2, 0x1, PT ;  /* 0x000000010200780c */ /* 0x004fda0003f05270 */
[----:B------:R-:W-:Y:S05]  /*0650*/  @P0 BRA `(.L_x_10) ;  /* 0x0000000000580947 */ /* 0x000fea0003800000 */
[----:B------:R-:W2:Y:S01]  /*0660*/  S2UR UR7, SR_CgaCtaId ;  /* 0x00000000000779c3 */ /* 0x000ea20000008800 */
[----:B------:R-:W-:Y:S01]  /*0670*/  UMOV UR9, 0x400 ;  /* 0x0000040000097882 */ /* 0x000fe20000000000 */
[----:B-1----:R-:W-:Y:S01]  /*0680*/  UMOV UR5, 0x20 ;  /* 0x0000002000057882 */ /* 0x002fe20000000000 */
[----:B------:R-:W-:Y:S01]  /*0690*/  UMOV UR4, 0x80 ;  /* 0x0000008000047882 */ /* 0x000fe20000000000 */
[----:B------:R-:W-:-:S04]  /*06a0*/  UIADD3 UR10, UPT, UPT, -UR5, 0x100000, URZ ;  /* 0x00100000050a7890 */ /* 0x000fc8000fffe1ff */
[----:B------:R-:W-:Y:S02]  /*06b0*/  USHF.L.U32 UR11, UR10, 0xb, URZ ;  /* 0x0000000b0a0b7899 */ /* 0x000fe400080006ff */
[----:B------:R-:W-:Y:S02]  /*06c0*/  USHF.L.U32 UR10, UR10, 0x1, URZ ;  /* 0x000000010a0a7899 */ /* 0x000fe400080006ff */
[----:B------:R-:W-:-:S04]  /*06d0*/  UIADD3 UR4, UPT, UPT, -UR4, 0x100000, URZ ;  /* 0x0010000004047890 */ /* 0x000fc8000fffe1ff */
[----:B------:R-:W-:Y:S02]  /*06e0*/  USHF.L.U32 UR5, UR4, 0xb, URZ ;  /* 0x0000000b04057899 */ /* 0x000fe400080006ff */
[----:B------:R-:W-:Y:S01]  /*06f0*/  USHF.L.U32 UR4, UR4, 0x1, URZ ;  /* 0x0000000104047899 */ /* 0x000fe200080006ff */
[----:B------:R-:W-:Y:S01]  /*0700*/  ELECT P0, URZ, PT ;  /* 0x0000000000ff782f */ /* 0x000fe20003800000 */
[----:B--2---:R-:W-:Y:S01]  /*0710*/  ULEA UR7, UR7, UR9, 0x18 ;  /* 0x0000000907077291 */ /* 0x004fe2000f8ec0ff */
[----:B------:R-:W1:Y:S11]  /*0720*/  FENCE.VIEW.ASYNC.S ;  /* 0x00000000000073c6 */ /* 0x000e760000000000 */
[----:B-1----:R2:W1:Y:S01]  /*0730*/  SYNCS.EXCH.64 URZ, [UR7+0x30], UR10 ;  /* 0x0000300a07ff75b2 */ /* 0x0024620008000100 */
[----:B------:R2:W1:Y:S01]  /*0740*/  SYNCS.EXCH.64 URZ, [UR7+0x50], UR4 ;  /* 0x0000500407ff75b2 */ /* 0x0004620008000100 */
[----:B------:R2:W1:Y:S01]  /*0750*/  SYNCS.EXCH.64 URZ, [UR7+0x38], UR10 ;  /* 0x0000380a07ff75b2 */ /* 0x0004620008000100 */
[----:B------:R2:W1:Y:S01]  /*0760*/  SYNCS.EXCH.64 URZ, [UR7+0x58], UR4 ;  /* 0x0000580407ff75b2 */ /* 0x0004620008000100 */
[----:B------:R2:W1:Y:S01]  /*0770*/  SYNCS.EXCH.64 URZ, [UR7+0x40], UR10 ;  /* 0x0000400a07ff75b2 */ /* 0x0004620008000100 */
[----:B------:R2:W1:Y:S01]  /*0780*/  SYNCS.EXCH.64 URZ, [UR7+0x60], UR4 ;  /* 0x0000600407ff75b2 */ /* 0x0004620008000100 */
[----:B------:R2:W1:Y:S01]  /*0790*/  SYNCS.EXCH.64 URZ, [UR7+0x48], UR10 ;  /* 0x0000480a07ff75b2 */ /* 0x0004620008000100 */
[----:B------:R2:W1:Y:S02]  /*07a0*/  SYNCS.EXCH.64 URZ, [UR7+0x68], UR4 ;  /* 0x0000680407ff75b2 */ /* 0x0004640008000100 */
[----:B--2---:R-:W-:Y:S01]  /*07b0*/  NOP ;  /* 0x0000000000007918 */ /* 0x004fe20000000000 */
.L_x_10:
[----:B------:R-:W2:Y:S01]  /*07c0*/  SHFL.IDX PT, R2, R173, RZ, 0x1f ;  /* 0x00001fffad027589 */ /* 0x000ea200000e0000 */
[----:B------:R-:W-:Y:S01]  /*07d0*/  NOP ;  /* 0x0000000000007918 */ /* 0x000fe20000000000 */
[----:B--2---:R-:W-:-:S13]  /*07e0*/  ISETP.NE.AND P0, PT, R2, 0x3, PT ;  /* 0x000000030200780c */ /* 0x004fda0003f05270 */
[----:B------:R-:W-:Y:S05]  /*07f0*/  @P0 BRA `(.L_x_11) ;  /* 0x0000000000300947 */ /* 0x000fea0003800000 */
[----:B-1----:R-:W1:Y:S01]  /*0800*/  S2UR UR5, SR_CgaCtaId ;  /* 0x00000000000579c3 */ /* 0x002e620000008800 */
        /* <DEDUP_REMOVED lines=8> */
[----:B-1----:R2:W1:Y:S01]  /*0890*/  SYNCS.EXCH.64 URZ, [UR5+0x70], UR10 ;  /* 0x0000700a05ff75b2 */ /* 0x0024620008000100 */
[----:B------:R2:W1:Y:S02]  /*08a0*/  SYNCS.EXCH.64 URZ, [UR5+0x78], UR10 ;  /* 0x0000780a05ff75b2 */ /* 0x0004640008000100 */
[----:B--2---:R-:W-:Y:S01]  /*08b0*/  NOP ;  /* 0x0000000000007918 */ /* 0x004fe20000000000 */
.L_x_11:
[----:B------:R-:W2:Y:S01]  /*08c0*/  SHFL.IDX PT, R2, R173, RZ, 0x1f ;  /* 0x00001fffad027589 */ /* 0x000ea200000e0000 */
[----:B------:R-:W-:Y:S01]  /*08d0*/  NOP ;  /* 0x0000000000007918 */ /* 0x000fe20000000000 */
[----:B--2---:R-:W-:-:S13]  /*08e0*/  ISETP.NE.AND P0, PT, R2, 0x4, PT ;  /* 0x000000040200780c */ /* 0x004fda0003f05270 */
[----:B------:R-:W-:Y:S05]  /*08f0*/  @P0 BRA `(.L_x_12) ;  /* 0x00000000004c0947 */ /* 0x000fea0003800000 */
[----:B-1----:R-:W1:Y:S01]  /*0900*/  S2UR UR5, SR_CgaCtaId ;  /* 0x00000000000579c3 */ /* 0x002e620000008800 */
[----:B------:R-:W-:Y:S01]  /*0910*/  UMOV UR9, 0x100 ;  /* 0x0000010000097882 */ /* 0x000fe20000000000 */
[----:B------:R-:W-:Y:S01]  /*0920*/  UMOV UR7, 0x400 ;  /* 0x0000040000077882 */ /* 0x000fe20000000000 */
[----:B------:R-:W-:Y:S01]  /*0930*/  USEL UR9, UR9, 0xe0, UP2 ;  /* 0x000000e009097887 */ /* 0x000fe20009000000 */
[----:B------:R-:W-:Y:S01]  /*0940*/  UMOV UR4, 0x1 ;  /* 0x0000000100047882 */ /* 0x000fe20000000000 */
[----:B------:R-:W-:Y:S01]  /*0950*/  ELECT P0, URZ, PT ;  /* 0x0000000000ff782f */ /* 0x000fe20003800000 */
[----:B------:R-:W-:-:S04]  /*0960*/  UIADD3 UR10, UPT, UPT, -UR4, 0x100000, URZ ;  /* 0x00100000040a7890 */ /* 0x000fc8000fffe1ff */
[----:B------:R-:W-:Y:S02]  /*0970*/  USHF.L.U32 UR11, UR10, 0xb, URZ ;  /* 0x0000000b0a0b7899 */ /* 0x000fe400080006ff */
[----:B------:R-:W-:Y:S02]  /*0980*/  USHF.L.U32 UR10, UR10, 0x1, URZ ;  /* 0x000000010a0a7899 */ /* 0x000fe400080006ff */
[----:B------:R-:W-:-:S04]  /*0990*/  UIADD3 UR12, UPT, UPT, -UR9, 0x100000, URZ ;  /* 0x00100000090c7890 */ /* 0x000fc8000fffe1ff */
[----:B------:R-:W-:Y:S02]  /*09a0*/  USHF.L.U32 UR13, UR12, 0xb, URZ ;  /* 0x0000000b0c0d7899 */ /* 0x000fe400080006ff */
[----:B------:R-:W-:Y:S02]  /*09b0*/  USHF.L.U32 UR12, UR12, 0x1, URZ ;  /* 0x000000010c0c7899 */ /* 0x000fe400080006ff */
[----:B-1----:R-:W-:Y:S01]  /*09c0*/  ULEA UR5, UR5, UR7, 0x18 ;  /* 0x0000000705057291 */ /* 0x002fe2000f8ec0ff */
[----:B------:R-:W1:Y:S11]  /*09d0*/  FENCE.VIEW.ASYNC.S ;  /* 0x00000000000073c6 */ /* 0x000e760000000000 */
[----:B-1----:R2:W1:Y:S01]  /*09e0*/  SYNCS.EXCH.64 URZ, [UR5+0x80], UR10 ;  /* 0x0000800a05ff75b2 */ /* 0x0024620008000100 */
[----:B------:R2:W1:Y:S01]  /*09f0*/  SYNCS.EXCH.64 URZ, [UR5+0x90], UR12 ;  /* 0x0000900c05ff75b2 */ /* 0x0004620008000100 */
[----:B------:R2:W1:Y:S01]  /*0a00*/  SYNCS.EXCH.64 URZ, [UR5+0x88], UR10 ;  /* 0x0000880a05ff75b2 */ /* 0x0004620008000100 */
[----:B------:R2:W1:Y:S02]  /*0a10*/  SYNCS.EXCH.64 URZ, [UR5+0x98], UR12 ;  /* 0x0000980c05ff75b2 */ /* 0x0004640008000100 */
[----:B--2---:R-:W-:Y:S01]  /*0a20*/  NOP ;  /* 0x0000000000007918 */ /* 0x004fe20000000000 */
.L_x_12:
        /* <DEDUP_REMOVED lines=20> */
[----:B------:R2:W1:Y:S02]  /*0b70*/  SYNCS.EXCH.64 URZ, [UR7+0xb8], UR4 ;  /* 0x0000b80407ff75b2 */ /* 0x0004640008000100 */
[----:B--2---:R-:W-:Y:S01]  /*0b80*/  NOP ;  /* 0x0000000000007918 */ /* 0x004fe20000000000 */
.L_x_13:
        /* <DEDUP_REMOVED lines=18> */
.L_x_14:
[----:B-1----:R-:W1:Y:S01]  /*0cb0*/  S2UR UR5, SR_CTAID.X ;  /* 0x00000000000579c3 */ /* 0x002e620000002500 */
[----:B------:R-:W-:-:S05]  /*0cc0*/  CS2R.32 R170, SR_CgaSize ;  /* 0x0000000000aa7805 */ /* 0x000fca0000008a00 */
[----:B------:R-:W-:-:S05]  /*0cd0*/  IMAD R170, R170, -0xa0, RZ ;  /* 0xffffff60aaaa7824 */ /* 0x000fca00078e02ff */
[----:B------:R-:W-:-:S14]  /*0ce0*/  R2UR UR9, R170 ;  /* 0x00000000aa0972ca */ /* 0x000fdc00000e0000 */
[----:B------:R-:W2:Y:S01]  /*0cf0*/  LDCU UR9, c[0x0][UR9+0x2b0] ;  /* 0x00005600090977ac */ /* 0x000ea20008000800 */
[----:B------:R-:W-:Y:S01]  /*0d00*/  NOP ;  /* 0x0000000000007918 */ /* 0x000fe20000000000 */
[----:B------:R-:W-:-:S05]  /*0d10*/  CS2R.32 R170, SR_CgaSize ;  /* 0x0000000000aa7805 */ /* 0x000fca0000008a00 */
[----:B------:R-:W-:-:S05]  /*0d20*/  IMAD R170, R170, -0xa0, RZ ;  /* 0xffffff60aaaa7824 */ /* 0x000fca00078e02ff */
[----:B------:R-:W-:-:S14]  /*0d30*/  R2UR UR7, R170 ;  /* 0x00000000aa0772ca */ /* 0x000fdc00000e0000 */
[----:B------:R-:W3:Y:S01]  /*0d40*/  LDCU UR7, c[0x0][UR7+0x2b4] ;  /* 0x00005680070777ac */ /* 0x000ee20008000800 */
[----:B------:R-:W4:Y:S08]  /*0d50*/  S2UR UR4, SR_CTAID.Y ;  /* 0x00000000000479c3 */ /* 0x000f300000002600 */
[----:B------:R-:W3:Y:S01]  /*0d60*/  LDC R9, c[0x0][0xb24] ;  /* 0x0002c900ff097b82 */ /* 0x000ee20000000800 */
[----:B-1----:R-:W-:-:S02]  /*0d70*/  I2FP.F32.U32 R5, UR5 ;  /* 0x0000000500057c45 */ /* 0x002fc40008201000 */
[----:B------:R-:W-:-:S05]  /*0d80*/  CS2R.32 R3, SR_CgaSize ;  /* 0x0000000000037805 */ /* 0x000fca0000008a00 */
[----:B------:R-:W-:-:S06]  /*0d90*/  IMAD R3, R3, -0xa0, RZ ;  /* 0xffffff6003037824 */ /* 0x000fcc00078e02ff */
[----:B------:R-:W1:Y:S01]  /*0da0*/  LDC R3, c[0x0][R3+0x2a0] ;  /* 0x0000a80003037b82 */ /* 0x000e620000000800 */
[----:B------:R-:W-:Y:S01]  /*0db0*/  MOV R21, UR5 ;  /* 0x0000000500157c02 */ /* 0x000fe20008000f00 */
[----:B--2---:R-:W-:Y:S01]  /*0dc0*/  FMUL R5, R5, UR9 ;  /* 0x0000000905057c20 */ /* 0x004fe20008400000 */
[----:B----4-:R-:W-:Y:S02]  /*0dd0*/  I2FP.F32.U32 R4, UR4 ;  /* 0x0000000400047c45 */ /* 0x010fe40008201000 */
[----:B------:R-:W-:-:S05]  /*0de0*/  CS2R.32 R2, SR_CgaSize ;  /* 0x0000000000027805 */ /* 0x000fca0000008a00 */
[----:B------:R-:W-:-:S06]  /*0df0*/  IMAD R2, R2, -0xa0, RZ ;  /* 0xffffff6002027824 */ /* 0x000fcc00078e02ff */
[----:B------:R-:W2:Y:S01]  /*0e00*/  LDC R2, c[0x0][R2+0x2a4] ;  /* 0x0000a90002027b82 */ /* 0x000ea20000000800 */
[----:B------:R-:W4:Y:S01]  /*0e10*/  F2I.U32.TRUNC.NTZ R170, R5 ;  /* 0x0000000500aa7305 */ /* 0x000f22000020f000 */
[----:B------:R-:W-:Y:S01]  /*0e20*/  MOV R20, UR4 ;  /* 0x0000000400147c02 */ /* 0x000fe20008000f00 */
[----:B---3--:R-:W-:-:S05]  /*0e30*/  FMUL R4, R4, UR7 ;  /* 0x0000000704047c20 */ /* 0x008fca0008400000 */
[----:B------:R-:W-:Y:S01]  /*0e40*/  BAR.SYNC.DEFER_BLOCKING 0x0 ;  /* 0x0000000000007b1d */ /* 0x000fe20000010000 */
[----:B------:R-:W-:-:S05]  /*0e50*/  ISETP.GE.AND P0, PT, R9, 0x1, PT ;  /* 0x000000010900780c */ /* 0x000fca0003f06270 */
[----:B------:R-:W3:Y:S02]  /*0e60*/  F2I.U32.TRUNC.NTZ R147, R4 ;  /* 0x0000000400937305 */ /* 0x000ee4000020f000 */
[----:B------:R-:W2:Y:S01]  /*0e70*/  S2UR UR36, SR_CTAID.Z ;  /* 0x00000000002479c3 */ /* 0x000ea20000002700 */
[----:B----4-:R-:W-:-:S05]  /*0e80*/  IADD3 R170, PT, PT, -R170, RZ, RZ ;  /* 0x000000ffaaaa7210 */ /* 0x010fca0007ffe1ff */
[----:B-1----:R-:W-:Y:S01]  /*0e90*/  IMAD R170, R3, R170, UR5 ;  /* 0x0000000503aa7e24 */ /* 0x002fe2000f8e02aa */
[----:B---3--:R-:W-:-:S05]  /*0ea0*/  IADD3 R147, PT, PT, -R147, RZ, RZ ;  /* 0x000000ff93937210 */ /* 0x008fca0007ffe1ff */
[----:B--2---:R-:W-:Y:S01]  /*0eb0*/  IMAD R147, R2, R147, UR4 ;  /* 0x0000000402937e24 */ /* 0x004fe2000f8e0293 */
[----:B------:R-:W-:Y:S06]  /*0ec0*/  @!P0 BRA `(.L_x_15) ;  /* 0x0000000000b88947 */ /* 0x000fec0003800000 */
[----:B------:R-:W1:Y:S01]  /*0ed0*/  LDC.64 R4, c[0x0][0xb18] ;  /* 0x0002c600ff047b82 */ /* 0x000e620000000a00 */
[----:B------:R-:W-:-:S07]  /*0ee0*/  ISETP.NE.AND P0, PT, R9, 0x1, PT ;  /* 0x000000010900780c */ /* 0x000fce0003f05270 */
[----:B------:R-:W2:Y:S08]  /*0ef0*/  LDC R10, c[0x0][0xb0c] ;  /* 0x0002c300ff0a7b82 */ /* 0x000eb00000000800 */
[----:B------:R-:W3:Y:S08]  /*0f00*/  LDC R11, c[0x0][0x370] ;  /* 0x0000dc00ff0b7b82 */ /* 0x000ef00000000800 */
[----:B------:R-:W4:Y:S01]  /*0f10*/  LDC R12, c[0x0][0x374] ;  /* 0x0000dd00ff0c7b82 */ /* 0x000f220000000800 */
[----:B-1----:R-:W-:-:S07]  /*0f20*/  ISETP.NE.AND P1, PT, R4, 0x1, PT ;  /* 0x000000010400780c */ /* 0x002fce0003f25270 */
[----:B------:R-:W3:Y:S01]  /*0f30*/  LDC.64 R6, c[0x0][0xb10] ;  /* 0x0002c400ff067b82 */ /* 0x000ee20000000a00 */
[----:B--2---:R-:W-:-:S07]  /*0f40*/  ISETP.NE.AND P2, PT, R10, 0x1, PT ;  /* 0x000000010a00780c */ /* 0x004fce0003f45270 */
[----:B------:R-:W1:Y:S08]  /*0f50*/  LDC R8, c[0x0][0xb20] ;  /* 0x0002c800ff087b82 */ /* 0x000e700000000800 */
[----:B------:R-:W2:Y:S01]  /*0f60*/  LDC.64 R2, c[0x0][0xb28] ;  /* 0x0002ca00ff027b82 */ /* 0x000ea20000000a00 */
[----:B----4-:R-:W-:-:S04]  /*0f70*/  IMAD.HI.U32 R13, R12, R5, RZ ;  /* 0x000000050c0d7227 */ /* 0x010fc800078e00ff */
[----:B------:R-:W-:-:S04]  /*0f80*/  IMAD.HI.U32 R5, R20, R5, RZ ;  /* 0x0000000514057227 */ /* 0x000fc800078e00ff */
[----:B---3--:R-:W-:-:S04]  /*0f90*/  IMAD.HI.U32 R14, R11, R6, RZ ;  /* 0x000000060b0e7227 */ /* 0x008fc800078e00ff */
[C---:B------:R-:W-:Y:S01]  /*0fa0*/  IMAD.HI.U32 R16, R21.reuse, R6, RZ ;  /* 0x0000000615107227 */ /* 0x040fe200078e00ff */
[-C--:B------:R-:W-:Y:S02]  /*0fb0*/  @P2 SHF.R.U32.HI R11, RZ, R7.reuse, R14 ;  /* 0x00000007ff0b2219 */ /* 0x080fe4000001160e */
[-C--:B-1----:R-:W-:Y:S02]  /*0fc0*/  @P1 SHF.R.U32.HI R12, RZ, R8.reuse, R13 ;  /* 0x00000008ff0c1219 */ /* 0x082fe4000001160d */
[----:B------:R-:W-:Y:S02]  /*0fd0*/  SHF.R.U32.HI R5, RZ, R8, R5 ;  /* 0x00000008ff057219 */ /* 0x000fe40000011605 */
[----:B------:R-:W-:Y:S02]  /*0fe0*/  SHF.R.U32.HI R16, RZ, R7, R16 ;  /* 0x00000007ff107219 */ /* 0x000fe40000011610 */
[----:B------:R-:W-:Y:S01]  /*0ff0*/  SEL R5, R20, R5, !P1 ;  /* 0x0000000514057207 */ /* 0x000fe20004800000 */
[----:B--2---:R-:W-:Y:S01]  /*1000*/  IMAD.HI.U32 R14, R12, R2, RZ ;  /* 0x000000020c0e7227 */ /* 0x004fe200078e00ff */
[----:B------:R-:W-:-:S02]  /*1010*/  SEL R7, R21, R16, !P2 ;  /* 0x0000001015077207 */ /* 0x000fc40005000000 */
[----:B------:R-:W-:Y:S01]  /*1020*/  IADD3 R13, PT, PT, -R5, RZ, RZ ;  /* 0x000000ff050d7210 */ /* 0x000fe20007ffe1ff */
[----:B------:R-:W-:Y:S01]  /*1030*/  IMAD.HI.U32 R6, R11, R2, RZ ;  /* 0x000000020b067227 */ /* 0x000fe200078e00ff */
[----:B------:R-:W-:-:S03]  /*1040*/  @P0 SHF.R.U32.HI R12, RZ, R3, R14 ;  /* 0x00000003ff0c0219 */ /* 0x000fc6000001160e */
[----:B------:R-:W-:Y:S01]  /*1050*/  IMAD R13, R4, R13, R20 ;  /* 0x0000000d040d7224 */ /* 0x000fe200078e0214 */
[----:B------:R-:W-:Y:S01]  /*1060*/  @P0 SHF.R.U32.HI R11, RZ, R3, R6 ;  /* 0x00000003ff0b0219 */ /* 0x000fe20000011606 */
[----:B------:R-:W-:-:S04]  /*1070*/  IMAD R12, R12, R9, RZ ;  /* 0x000000090c0c7224 */ /* 0x000fc800078e02ff */
[----:B------:R-:W-:Y:S01]  /*1080*/  IMAD R6, R11, R9, RZ ;  /* 0x000000090b067224 */ /* 0x000fe200078e02ff */
[----:B------:R-:W-:-:S04]  /*1090*/  ISETP.GE.AND P1, PT, R5, R12, PT ;  /* 0x0000000c0500720c */ /* 0x000fc80003f26270 */
[----:B------:R-:W-:Y:S01]  /*10a0*/  ISETP.GE.OR P1, PT, R7, R6, P1 ;  /* 0x000000060700720c */ /* 0x000fe20000f26670 */
[----:B------:R-:W-:-:S05]  /*10b0*/  IMAD.HI.U32 R6, R5, R2, RZ ;  /* 0x0000000205067227 */ /* 0x000fca00078e00ff */
[----:B------:R-:W-:-:S04]  /*10c0*/  SHF.R.U32.HI R6, RZ, R3, R6 ;  /* 0x00000003ff067219 */ /* 0x000fc80000011606 */
[----:B------:R-:W-:-:S03]  /*10d0*/  SEL R6, R5, R6, !P0 ;  /* 0x0000000605067207 */ /* 0x000fc60004000000 */
[----:B------:R-:W-:Y:S01]  /*10e0*/  @!P1 IMAD.HI.U32 R8, R7, R2, RZ ;  /* 0x0000000207089227 */ /* 0x000fe200078e00ff */
[----:B------:R-:W-:-:S04]  /*10f0*/  IADD3 R2, PT, PT, -R6, RZ, RZ ;  /* 0x000000ff06027210 */ /* 0x000fc80007ffe1ff */
[----:B------:R-:W-:Y:S01]  /*1100*/  @!P1 SHF.R.U32.HI R8, RZ, R3, R8 ;  /* 0x00000003ff089219 */ /* 0x000fe20000011608 */
[----:B------:R-:W-:-:S03]  /*1110*/  IMAD R2, R9, R2, R5 ;  /* 0x0000000209027224 */ /* 0x000fc600078e0205 */
[----:B------:R-:W-:-:S05]  /*1120*/  @!P1 SEL R3, R7, R8, !P0 ;  /* 0x0000000807039207 */ /* 0x000fca0004000000 */
[--C-:B------:R-:W-:Y:S02]  /*1130*/  @!P1 IMAD.IADD R6, R6, 0x1, -R3.reuse ;  /* 0x0000000106069824 */ /* 0x100fe400078e0a03 */
[----:B------:R-:W-:Y:S01]  /*1140*/  @!P1 IMAD R3, R2, R11, R3 ;  /* 0x0000000b02039224 */ /* 0x000fe200078e0203 */
[----:B------:R-:W-:Y:S01]  /*1150*/  IADD3 R2, PT, PT, -R7, RZ, RZ ;  /* 0x000000ff07027210 */ /* 0x000fe20007ffe1ff */
[----:B------:R-:W-:Y:S02]  /*1160*/  @!P1 IMAD R5, R6, R9, R7 ;  /* 0x0000000906059224 */ /* 0x000fe400078e0207 */
[----:B------:R-:W-:Y:S02]  /*1170*/  @!P1 IMAD.MOV.U32 R7, RZ, RZ, R3 ;  /* 0x000000ffff079224 */ /* 0x000fe400078e0003 */
[----:B------:R-:W-:Y:S02]  /*1180*/  IMAD R2, R10, R2, R21 ;  /* 0x000000020a027224 */ /* 0x000fe400078e0215 */
[----:B------:R-:W-:-:S02]  /*1190*/  IMAD R20, R5, R4, R13 ;  /* 0x0000000405147224 */ /* 0x000fc400078e020d */
[----:B------:R-:W-:Y:S02]  /*11a0*/  IMAD R21, R7, R10, R2 ;  /* 0x0000000a07157224 */ /* 0x000fe400078e0202 */
.L_x_15:
[----:B------:R-:W1:Y:S01]  /*11b0*/  LDCU UR4, c[0x0][0xb30] ;  /* 0x00016600ff0477ac */ /* 0x000e620008000800 */
[----:B------:R-:W2:Y:S08]  /*11c0*/  S2UR UR37, SR_CgaCtaId ;  /* 0x00000000002579c3 */ /* 0x000eb00000008800 */
[----:B------:R-:W3:Y:S01]  /*11d0*/  LDC R72, c[0x0][0xb24] ;  /* 0x0002c900ff487b82 */ /* 0x000ee20000000800 */
[----:B-1----:R-:W-:-:S09]  /*11e0*/  UISETP.NE.AND UP1, UPT, UR4, 0x1, UPT ;  /* 0x000000010400788c */ /* 0x002fd2000bf25270 */
[----:B--2---:R-:W-:Y:S05]  /*11f0*/  BRA.U UP1, `(.L_x_16) ;  /* 0x0000000101407547 */ /* 0x004fea000b800000 */
[----:B------:R-:W1:Y:S08]  /*1200*/  LDC.64 R4, c[0x0][0xb10] ;  /* 0x0002c400ff047b82 */ /* 0x000e700000000a00 */
[----:B------:R-:W2:Y:S08]  /*1210*/  LDC.64 R2, c[0x0][0xb18] ;  /* 0x0002c600ff027b82 */ /* 0x000eb00000000a00 */
[----:B------:R-:W4:Y:S08]  /*1220*/  LDC R6, c[0x0][0xb20] ;  /* 0x0002c800ff067b82 */ /* 0x000f300000000800 */
[----:B------:R-:W3:Y:S01]  /*1230*/  LDC R8, c[0x0][0xb0c] ;  /* 0x0002c300ff087b82 */ /* 0x000ee20000000800 */
[----:B-1----:R-:W-:-:S05]  /*1240*/  IMAD.HI.U32 R4, R21, R4, RZ ;  /* 0x0000000415047227 */ /* 0x002fca00078e00ff */
[----:B------:R-:W-:Y:S01]  /*1250*/  SHF.R.U32.HI R4, RZ, R5, R4 ;  /* 0x00000005ff047219 */ /* 0x000fe20000011604 */
[----:B--2---:R-:W-:Y:S01]  /*1260*/  IMAD.HI.U32 R3, R20, R3, RZ ;  /* 0x0000000314037227 */ /* 0x004fe200078e00ff */
[----:B------:R-:W-:-:S04]  /*1270*/  ISETP.NE.AND P0, PT, R2, 0x1, PT ;  /* 0x000000010200780c */ /* 0x000fc80003f05270 */
[----:B----4-:R-:W-:-:S04]  /*1280*/  SHF.R.U32.HI R3, RZ, R6, R3 ;  /* 0x00000006ff037219 */ /* 0x010fc80000011603 */
[----:B------:R-:W-:Y:S02]  /*1290*/  SEL R3, R20, R3, !P0 ;  /* 0x0000000314037207 */ /* 0x000fe40004000000 */
[----:B---3--:R-:W-:-:S04]  /*12a0*/  ISETP.NE.AND P1, PT, R8, 0x1, PT ;  /* 0x000000010800780c */ /* 0x008fc80003f25270 */
[----:B------:R-:W-:-:S05]  /*12b0*/  SEL R4, R21, R4, !P1 ;  /* 0x0000000415047207 */ /* 0x000fca0004800000 */
[----:B------:R-:W-:Y:S02]  /*12c0*/  IMAD.IADD R5, R3, 0x1, -R4 ;  /* 0x0000000103057824 */ /* 0x000fe400078e0a04 */
[----:B------:R-:W-:Y:S02]  /*12d0*/  IMAD.IADD R3, R4, 0x1, -R3 ;  /* 0x0000000104037824 */ /* 0x000fe400078e0a03 */
[----:B------:R-:W-:Y:S02]  /*12e0*/  IMAD R21, R5, R8, R21 ;  /* 0x0000000805157224 */ /* 0x000fe400078e0215 */
[----:B------:R-:W-:-:S07]  /*12f0*/  IMAD R20, R3, R2, R20 ;  /* 0x0000000203147224 */ /* 0x000fce00078e0214 */
.L_x_16:
[----:B------:R-:W-:Y:S01]  /*1300*/  BAR.SYNC.DEFER_BLOCKING 0x0 ;  /* 0x0000000000007b1d */ /* 0x000fe20000010000 */
[----:B------:R-:W-:Y:S01]  /*1310*/  UISETP.NE.AND UP1, UPT, UR8, 0x2, UPT ;  /* 0x000000020800788c */ /* 0x000fe2000bf25270 */
[----:B------:R-:W-:Y:S02]  /*1320*/  ISETP.NE.OR P5, PT, R0, 0x2, !P5 ;  /* 0x000000020000780c */ /* 0x000fe40006fa5670 */
[----:B------:R-:W-:-:S06]  /*1330*/  LOP3.LUT R2, R185, 0x1f, RZ, 0xc0, !PT ;  /* 0x0000001fb9027812 */ /* 0x000fcc00078ec0ff */
[----:B------:R-:W-:Y:S05]  /*1340*/  BRA.U UP1, `(.L_x_17) ;  /* 0x0000001101387547 */ /* 0x000fea000b800000 */
[----:B------:R-:W1:Y:S01]  /*1350*/  LDCU UR13, c[0x0][0x38c] ;  /* 0x00007180ff0d77ac */ /* 0x000e620008000800 */
[----:B------:R-:W2:Y:S01]  /*1360*/  LDC R9, c[0x0][0x370] ;  /* 0x0000dc00ff097b82 */ /* 0x000ea20000000800 */
[----:B------:R-:W-:Y:S01]  /*1370*/  PLOP3.LUT P1, PT, PT, PT, UP2, 0x80, 0x8 ;  /* 0x000000000008781c */ /* 0x000fe20003f2f028 */
[----:B------:R-:W-:Y:S01]  /*1380*/  IMAD.MOV.U32 R15, RZ, RZ, 0x1 ;  /* 0x00000001ff0f7424 */ /* 0x000fe200078e00ff */
[----:B------:R-:W-:Y:S01]  /*1390*/  ISETP.EQ.OR P4, PT, R2, RZ, P5 ;  /* 0x000000ff0200720c */ /* 0x000fe20002f82670 */
[----:B------:R-:W-:Y:S01]  /*13a0*/  IMAD.MOV.U32 R14, RZ, RZ, RZ ;  /* 0x000000ffff0e7224 */ /* 0x000fe200078e00ff */
[----:B------:R-:W-:Y:S02]  /*13b0*/  PLOP3.LUT P1, PT, P1, PT, PT, 0x8, 0x80 ;  /* 0x000000000080781c */ /* 0x000fe40000f2e170 */
[----:B------:R-:W-:Y:S01]  /*13c0*/  CS2R R12, SRZ ;  /* 0x00000000000c7805 */ /* 0x000fe2000001ff00 */
[----:B------:R-:W-:Y:S01]  /*13d0*/  IMAD.MOV.U32 R10, RZ, RZ, 0x1 ;  /* 0x00000001ff0a7424 */ /* 0x000fe200078e00ff */
[----:B------:R-:W4:Y:S01]  /*13e0*/  LDC R0, c[0x0][0x374] ;  /* 0x0000dd00ff007b82 */ /* 0x000f220000000800 */
[----:B------:R-:W2:Y:S01]  /*13f0*/  LDCU.64 UR22, c[0x0][0x348] ;  /* 0x00006900ff1677ac */ /* 0x000ea20008000a00 */
[----:B------:R-:W-:Y:S01]  /*1400*/  UMOV UR6, URZ ;  /* 0x000000ff00067c82 */ /* 0x000fe20008000000 */
[----:B-1----:R-:W-:-:S04]  /*1410*/  UIADD3 UR5, UPT, UPT, UR13, 0x7f, URZ ;  /* 0x0000007f0d057890 */ /* 0x002fc8000fffe0ff */
[----:B------:R-:W-:-:S04]  /*1420*/  USHF.R.S32.HI UR4, URZ, 0x1f, UR5 ;  /* 0x0000001fff047899 */ /* 0x000fc80008011405 */
[----:B------:R-:W-:-:S04]  /*1430*/  ULEA.HI UR4, UR4, UR5, URZ, 0x7 ;  /* 0x0000000504047291 */ /* 0x000fc8000f8f38ff */
[----:B------:R-:W-:Y:S02]  /*1440*/  USHF.R.S32.HI UR15, URZ, 0x7, UR4 ;  /* 0x00000007ff0f7899 */ /* 0x000fe40008011404 */
[----:B------:R-:W-:Y:S02]  /*1450*/  UIADD3 UR4, UPT, UPT, UR13, -0x1, URZ ;  /* 0xffffffff0d047890 */ /* 0x000fe4000fffe0ff */
[----:B------:R-:W-:Y:S02]  /*1460*/  UISETP.LT.U32.AND UP0, UPT, UR15, 0x3, UPT ;  /* 0x000000030f00788c */ /* 0x000fe4000bf01070 */
[----:B------:R-:W-:Y:S02]  /*1470*/  UISETP.GE.U32.AND UP1, UPT, UR4, -0xff, UPT ;  /* 0xffffff010400788c */ /* 0x000fe4000bf26070 */
[----:B------:R-:W-:Y:S02]  /*1480*/  USEL UR14, UR15, 0x3, UP0 ;  /* 0x000000030f0e7887 */ /* 0x000fe40008000000 */
[----:B------:R-:W-:-:S02]  /*1490*/  UIADD3 UR13, UPT, UPT, UR13, 0xfe, URZ ;  /* 0x000000fe0d0d7890 */ /* 0x000fc4000fffe0ff */
[----:B------:R-:W-:Y:S02]  /*14a0*/  UIADD3 UR5, UPT, UPT, UR14, -0x1, URZ ;  /* 0xffffffff0e057890 */ /* 0x000fe4000fffe0ff */
[----:B------:R-:W-:-:S03]  /*14b0*/  UIADD3 UR7, UPT, UPT, UR15, -UR14, URZ ;  /* 0x8000000e0f077290 */ /* 0x000fc6000fffe0ff */
[----:B------:R-:W-:-:S04]  /*14c0*/  @UP1 UIADD3 UR5, UPT, UPT, UR14, URZ, URZ ;  /* 0x000000ff0e051290 */ /* 0x000fc8000fffe0ff */
[----:B--2---:R-:W-:-:S12]  /*14d0*/  UIADD3 UR5, UPT, UPT, UR5, 0x1, URZ ;  /* 0x0000000105057890 */ /* 0x004fd8000fffe0ff */
.L_x_35:
[----:B------:R-:W-:Y:S01]  /*14e0*/  UISETP.NE.AND UP0, UPT, UR37, URZ, UPT ;  /* 0x000000ff2500728c */ /* 0x000fe2000bf05270 */
[----:B------:R-:W1:Y:S08]  /*14f0*/  S2UR UR37, SR_CgaCtaId ;  /* 0x00000000002579c3 */ /* 0x000e700000008800 */
[----:B------:R-:W-:Y:S05]  /*1500*/  BRA.U UP0, `(.L_x_18) ;  /* 0x0000000100347547 */ /* 0x000fea000b800000 */
[----:B------:R-:W2:Y:S01]  /*1510*/  S2R R2, SR_CgaCtaId ;  /* 0x0000000000027919 */ /* 0x000ea20000008800 */
[----:B------:R-:W-:-:S04]  /*1520*/  MOV R3, 0x400 ;  /* 0x0000040000037802 */ /* 0x000fc80000000f00 */
[----:B--2---:R-:W-:Y:S02]  /*1530*/  LEA R3, R2, R3, 0x18 ;  /* 0x0000000302037211 */ /* 0x004fe400078ec0ff */
[----:B------:R-:W-:-:S03]  /*1540*/  SHF.L.U32 R2, R10, 0x1f, RZ ;  /* 0x0000001f0a027819 */ /* 0x000fc600000006ff */
[----:B------:R-:W-:-:S04]  /*1550*/  IMAD R3, R12, 0x8, R3 ;  /* 0x000000080c037824 */ /* 0x000fc800078e0203 */
[----:B------:R-:W2:Y:S02]  /*1560*/  SYNCS.PHASECHK.TRANS64.TRYWAIT P0, [R3+URZ+0xd0], R2 ;  /* 0x0000d002030075a7 */ /* 0x000ea400080011ff */
[----:B--2---:R-:W-:Y:S05]  /*1570*/  @!P0 BRA `(.L_x_19) ;  /* 0x0000009800688947 */ /* 0x004fea0003800000 */
.L_x_125:
[----:B------:R-:W-:Y:S01]  /*1580*/  VIADD R12, R12, 0x1 ;  /* 0x000000010c0c7836 */ /* 0x000fe20000000000 */
[----:B------:R2:W-:Y:S04]  /*1590*/  SYNCS.ARRIVE.TRANS64.A1T0 RZ, [R3+URZ+0xc0], RZ ;  /* 0x0000c0ff03ff79a7 */ /* 0x0005e800081000ff */
[----:B------:R-:W-:-:S04]  /*15a0*/  ISETP.NE.AND P0, PT, R12, 0x2, PT ;  /* 0x000000020c00780c */ /* 0x000fc80003f05270 */
[----:B------:R-:W-:Y:S02]  /*15b0*/  SEL R12, R12, RZ, P0 ;  /* 0x000000ff0c0c7207 */ /* 0x000fe40000000000 */
[----:B--2---:R-:W-:-:S04]  /*15c0*/  SEL R3, RZ, 0x1, P0 ;  /* 0x00000001ff037807 */ /* 0x004fc80000000000 */
[----:B------:R-:W-:-:S07]  /*15d0*/  LOP3.LUT R10, R10, R3, RZ, 0x3c, !PT ;  /* 0x000000030a0a7212 */ /* 0x000fce00078e3cff */
.L_x_18:
[----:B------:R-:W-:Y:S01]  /*15e0*/  UMOV UR4, 0x400 ;  /* 0x0000040000047882 */ /* 0x000fe20000000000 */
[----:B------:R-:W-:Y:S01]  /*15f0*/  SHF.L.U32 R2, R15, 0x1f, RZ ;  /* 0x0000001f0f027819 */ /* 0x000fe200000006ff */
[----:B-1----:R-:W-:Y:S01]  /*1600*/  ULEA UR4, UR37, UR4, 0x18 ;  /* 0x0000000425047291 */ /* 0x002fe2000f8ec0ff */
[----:B------:R-:W-:Y:S01]  /*1610*/  R2UR UR35, R21 ;  /* 0x00000000152372ca */ /* 0x000fe200000e0000 */
[----:B------:R-:W-:Y:S01]  /*1620*/  UISETP.GE.U32.AND UP0, UPT, UR13, 0xff, UPT ;  /* 0x000000ff0d00788c */ /* 0x000fe2000bf06070 */
[----:B------:R-:W-:Y:S01]  /*1630*/  R2UR UR11, R20 ;  /* 0x00000000140b72ca */ /* 0x000fe200000e0000 */
[----:B------:R-:W-:Y:S01]  /*1640*/  ULEA UR8, UR6, UR4, 0x3 ;  /* 0x0000000406087291 */ /* 0x000fe2000f8e18ff */
[----:B------:R-:W-:-:S08]  /*1650*/  UMOV UR24, URZ ;  /* 0x000000ff00187c82 */ /* 0x000fd00008000000 */
[----:B------:R1:W2:Y:S01]  /*1660*/  SYNCS.PHASECHK.TRANS64.TRYWAIT P0, [UR8+0x18], R2 ;  /* 0x00001802ff0075a7 */ /* 0x0002a20008001108 */
[----:B------:R-:W-:Y:S02]  /*1670*/  USHF.L.U32 UR35, UR35, 0x7, URZ ;  /* 0x0000000723237899 */ /* 0x000fe400080006ff */
[----:B------:R-:W-:Y:S01]  /*1680*/  USHF.L.U32 UR11, UR11, 0x8, URZ ;  /* 0x000000080b0b7899 */ /* 0x000fe200080006ff */
[----:B------:R-:W-:Y:S11]  /*1690*/  BRA.U !UP0, `(.L_x_20) ;  /* 0x0000000108a87547 */ /* 0x000ff6000b800000 */
[----:B------:R-:W-:Y:S01]  /*16a0*/  UMOV UR16, URZ ;  /* 0x000000ff00107c82 */ /* 0x000fe20008000000 */
[----:B------:R-:W-:-:S05]  /*16b0*/  UMOV UR17, UR6 ;  /* 0x0000000600117c82 */ /* 0x000fca0008000000 */
.L_x_25:
[----:B-1----:R-:W-:Y:S01]  /*16c0*/  ULEA UR33, UR17, UR4, 0x3 ;  /* 0x0000000411217291 */ /* 0x002fe2000f8e18ff */
[----:B--2---:R-:W-:Y:S01]  /*16d0*/  @!P5 MOV R3, 0xc000 ;  /* 0x0000c0000003d802 */ /* 0x004fe20000000f00 */
[----:B--2---:R-:W-:Y:S10]  /*16e0*/  @P0 BRA `(.L_x_21) ;  /* 0x00000000000c0947 */ /* 0x004ff40003800000 */
[----:B------:R-:W-:-:S04]  /*16f0*/  SHF.L.U32 R5, R15, 0x1f, RZ ;  /* 0x0000001f0f057819 */ /* 0x000fc800000006ff */
[----:B------:R-:W2:Y:S02]  /*1700*/  SYNCS.PHASECHK.TRANS64.TRYWAIT P0, [UR33+0x18], R5 ;  /* 0x00001805ff0075a7 */ /* 0x000ea40008001121 */
[----:B--2---:R-:W-:Y:S05]  /*1710*/  @!P0 BRA `(.L_x_22) ;  /* 0x0000009800148947 */ /* 0x004fea0003800000 */
.L_x_21:
[----:B------:R2:W-:Y:S01]  /*1720*/  @!P5 SYNCS.ARRIVE.TRANS64 RZ, [UR33], R3 ;  /* 0x00000003ffffd9a7 */ /* 0x0005e20008000021 */
[----:B------:R-:W-:Y:S04]  /*1730*/  BSSY.RECONVERGENT B0, `(.L_x_23) ;  /* 0x0000003000007945 */ /* 0x000fe80003800200 */
[----:B------:R-:W-:Y:S05]  /*1740*/  @P4 BRA `(.L_x_24) ;  /* 0x0000000000044947 */ /* 0x000fea0003800000 */
[----:B------:R-:W-:Y:S05]  /*1750*/  BPT.TRAP 0x1 ;  /* 0x000000040000795c */ /* 0x000fea0000300000 */
.L_x_24:
[----:B------:R-:W-:Y:S05]  /*1760*/  BSYNC.RECONVERGENT B0 ;  /* 0x0000000000007941 */ /* 0x000fea0003800200 */
.L_x_23:
[----:B------:R-:W-:Y:S02]  /*1770*/  UIADD3 UR6, UPT, UPT, UR17, 0x1, URZ ;  /* 0x0000000111067890 */ /* 0x000fe4000fffe0ff */
[----:B------:R-:W-:Y:S02]  /*1780*/  ULEA UR32, UR17, UR4, 0xe ;  /* 0x0000000411207291 */ /* 0x000fe4000f8e70ff */
[----:B------:R-:W-:Y:S02]  /*1790*/  UISETP.NE.AND UP0, UPT, UR6, 0x3, UPT ;  /* 0x000000030600788c */ /* 0x000fe4000bf05270 */
[----:B------:R-:W-:Y:S02]  /*17a0*/  UIADD3 UR26, UP1, UPT, UR22, 0x80, URZ ;  /* 0x00000080161a7890 */ /* 0x000fe4000ff3e0ff */
[----:B------:R-:W-:Y:S02]  /*17b0*/  USEL UR9, URZ, 0x1, UP0 ;  /* 0x00000001ff097887 */ /* 0x000fe40008000000 */
[----:B------:R-:W-:-:S02]  /*17c0*/  USEL UR6, UR6, URZ, UP0 ;  /* 0x000000ff06067287 */ /* 0x000fc40008000000 */
[----:B------:R-:W-:Y:S02]  /*17d0*/  UIADD3 UR20, UP0, UPT, UR22, 0x180, URZ ;  /* 0x0000018016147890 */ /* 0x000fe4000ff1e0ff */
[----:B------:R-:W-:Y:S01]  /*17e0*/  ULEA UR8, UR6, UR4, 0x3 ;  /* 0x0000000406087291 */ /* 0x000fe2000f8e18ff */
[----:B------:R-:W-:Y:S01]  /*17f0*/  LOP3.LUT R15, R15, UR9, RZ, 0x3c, !PT ;  /* 0x000000090f0f7c12 */ /* 0x000fe2000f8e3cff */
[----:B------:R-:W-:Y:S02]  /*1800*/  USHF.L.U32 UR34, UR16, 0x7, URZ ;  /* 0x0000000710227899 */ /* 0x000fe400080006ff */
[----:B------:R-:W-:Y:S01]  /*1810*/  UIADD3.X UR27, UPT, UPT, URZ, UR23, URZ, UP1, !UPT ;  /* 0x00000017ff1b7290 */ /* 0x000fe20008ffe4ff */
[----:B-1----:R-:W-:Y:S01]  /*1820*/  SHF.L.U32 R2, R15, 0x1f, RZ ;  /* 0x0000001f0f027819 */ /* 0x002fe200000006ff */
[----:B------:R-:W-:Y:S02]  /*1830*/  UIADD3 UR32, UPT, UPT, UR32, 0xc400, URZ ;  /* 0x0000c40020207890 */ /* 0x000fe4000fffe0ff */
[----:B------:R-:W-:Y:S01]  /*1840*/  UIADD3.X UR21, UPT, UPT, URZ, UR23, URZ, UP0, !UPT ;  /* 0x00000017ff157290 */ /* 0x000fe200087fe4ff */
[----:B------:R1:W1:Y:S01]  /*1850*/  SYNCS.PHASECHK.TRANS64.TRYWAIT P0, [UR8+0x18], R2 ;  /* 0x00001802ff0075a7 */ /* 0x0002620008001108 */
[----:B------:R-:W-:Y:S01]  /*1860*/  ULEA UR8, UR17, UR4, 0xf ;  /* 0x0000000411087291 */ /* 0x000fe2000f8e78ff */
[----:B------:R-:W-:Y:S01]  /*1870*/  UMOV UR18, 0x0 ;  /* 0x0000000000127882 */ /* 0x000fe20000000000 */
[----:B------:R-:W-:-:S02]  /*1880*/  UMOV UR19, 0x10000000 ;  /* 0x1000000000137882 */ /* 0x000fc40000000000 */
[----:B------:R-:W-:Y:S01]  /*1890*/  UIADD3 UR8, UPT, UPT, UR8, 0x18400, URZ ;  /* 0x0001840008087890 */ /* 0x000fe2000fffe0ff */
[----:B------:R1:W-:Y:S01]  /*18a0*/  UTMALDG.3D [UR32], [UR26], desc[UR18] ;  /* 0x000012201a0075b4 */ /* 0x0003e20008011000 */
[----:B------:R-:W-:Y:S01]  /*18b0*/  UMOV UR12, UR36 ;  /* 0x00000024000c7c82 */ /* 0x000fe20008000000 */
[----:B------:R-:W-:Y:S01]  /*18c0*/  UMOV UR9, UR33 ;  /* 0x0000002100097c82 */ /* 0x000fe20008000000 */
[----:B------:R-:W-:Y:S01]  /*18d0*/  UMOV UR10, UR34 ;  /* 0x00000022000a7c82 */ /* 0x000fe20008000000 */
[----:B------:R-:W-:Y:S01]  /*18e0*/  UIADD3 UR16, UPT, UPT, UR16, 0x1, URZ ;  /* 0x0000000110107890 */ /* 0x000fe2000fffe0ff */
[----:B------:R-:W-:Y:S01]  /*18f0*/  UMOV UR24, UR5 ;  /* 0x0000000500187c82 */ /* 0x000fe20008000000 */
[----:B------:R-:W-:Y:S02]  /*1900*/  UMOV UR17, UR6 ;  /* 0x0000000600117c82 */ /* 0x000fe40008000000 */
[----:B------:R1:W-:Y:S01]  /*1910*/  UTMALDG.3D [UR8], [UR20], desc[UR18] ;  /* 0x00001208140075b4 */ /* 0x0003e20008011000 */
[----:B------:R-:W-:-:S09]  /*1920*/  UISETP.NE.AND UP0, UPT, UR16, UR5, UPT ;  /* 0x000000051000728c */ /* 0x000fd2000bf05270 */
[----:B------:R-:W-:Y:S05]  /*1930*/  BRA.U UP0, `(.L_x_25) ;  /* 0xfffffffd00607547 */ /* 0x000fea000b83ffff */
.L_x_20:
[----:B-1----:R-:W-:Y:S01]  /*1940*/  ULEA UR8, UR6, UR4, 0x3 ;  /* 0x0000000406087291 */ /* 0x002fe2000f8e18ff */
[----:B------:R-:W-:Y:S01]  /*1950*/  SHF.L.U32 R2, R15, 0x1f, RZ ;  /* 0x0000001f0f027819 */ /* 0x000fe200000006ff */
[----:B------:R-:W-:Y:S01]  /*1960*/  @!P1 SYNCS.ARRIVE.TRANS64.A1T0 RZ, [UR4+0x78], RZ ;  /* 0x000078ffffff99a7 */ /* 0x000fe20008100004 */
[----:B------:R-:W-:-:S06]  /*1970*/  UISETP.GT.AND UP0, UPT, UR15, UR14, UPT ;  /* 0x0000000e0f00728c */ /* 0x000fcc000bf04270 */
[----:B--2---:R1:W2:Y:S03]  /*1980*/  SYNCS.PHASECHK.TRANS64.TRYWAIT P0, [UR8+0x18], R2 ;  /* 0x00001802ff0075a7 */ /* 0x0042a60008001108 */
[----:B------:R-:W-:Y:S05]  /*1990*/  BRA.U !UP0, `(.L_x_26) ;  /* 0x0000000108ac7547 */ /* 0x000fea000b800000 */
[----:B------:R-:W-:Y:S01]  /*19a0*/  UIADD3 UR21, UPT, UPT, UR7, UR24, URZ ;  /* 0x0000001807157290 */ /* 0x000fe2000fffe0ff */
[----:B------:R-:W-:-:S11]  /*19b0*/  UMOV UR25, UR6 ;  /* 0x0000000600197c82 */ /* 0x000fd60008000000 */
.L_x_31:
[----:B-1----:R-:W-:Y:S01]  /*19c0*/  ULEA UR17, UR25, UR4, 0x3 ;  /* 0x0000000419117291 */ /* 0x002fe2000f8e18ff */
[----:B--2---:R-:W-:Y:S01]  /*19d0*/  @!P5 MOV R3, 0xc000 ;  /* 0x0000c0000003d802 */ /* 0x004fe20000000f00 */
[----:B--2---:R-:W-:Y:S10]  /*19e0*/  @P0 BRA `(.L_x_27) ;  /* 0x00000000000c0947 */ /* 0x004ff40003800000 */
[----:B------:R-:W-:-:S04]  /*19f0*/  SHF.L.U32 R5, R15, 0x1f, RZ ;  /* 0x0000001f0f057819 */ /* 0x000fc800000006ff */
[----:B------:R-:W2:Y:S02]  /*1a00*/  SYNCS.PHASECHK.TRANS64.TRYWAIT P0, [UR17+0x18], R5 ;  /* 0x00001805ff0075a7 */ /* 0x000ea40008001111 */
[----:B--2---:R-:W-:Y:S05]  /*1a10*/  @!P0 BRA `(.L_x_28) ;  /* 0x00000094006c8947 */ /* 0x004fea0003800000 */
.L_x_27:
[----:B------:R2:W-:Y:S01]  /*1a20*/  @!P5 SYNCS.ARRIVE.TRANS64 RZ, [UR17], R3 ;  /* 0x00000003ffffd9a7 */ /* 0x0005e20008000011 */
[----:B------:R-:W-:Y:S04]  /*1a30*/  BSSY.RECONVERGENT B0, `(.L_x_29) ;  /* 0x0000003000007945 */ /* 0x000fe80003800200 */
[----:B------:R-:W-:Y:S05]  /*1a40*/  @P4 BRA `(.L_x_30) ;  /* 0x0000000000044947 */ /* 0x000fea0003800000 */
[----:B------:R-:W-:Y:S05]  /*1a50*/  BPT.TRAP 0x1 ;  /* 0x000000040000795c */ /* 0x000fea0000300000 */
.L_x_30:
[----:B------:R-:W-:Y:S05]  /*1a60*/  BSYNC.RECONVERGENT B0 ;  /* 0x0000000000007941 */ /* 0x000fea0003800200 */
.L_x_29:
        /* <DEDUP_REMOVED lines=10> */
[----:B------:R-:W-:Y:S01]  /*1b10*/  UIADD3 UR16, UPT, UPT, UR16, 0xc400, URZ ;  /* 0x0000c40010107890 */ /* 0x000fe2000fffe0ff */
[----:B-1----:R-:W-:Y:S01]  /*1b20*/  SHF.L.U32 R2, R15, 0x1f, RZ ;  /* 0x0000001f0f027819 */ /* 0x002fe200000006ff */
[----:B------:R-:W-:Y:S02]  /*1b30*/  UIADD3.X UR31, UPT, UPT, URZ, UR23, URZ, UP1, !UPT ;  /* 0x00000017ff1f7290 */ /* 0x000fe40008ffe4ff */
[----:B------:R-:W-:Y:S01]  /*1b40*/  UIADD3.X UR29, UPT, UPT, URZ, UR23, URZ, UP0, !UPT ;  /* 0x00000017ff1d7290 */ /* 0x000fe200087fe4ff */
[----:B------:R1:W1:Y:S01]  /*1b50*/  SYNCS.PHASECHK.TRANS64.TRYWAIT P0, [UR8+0x18], R2 ;  /* 0x00001802ff0075a7 */ /* 0x0002620008001108 */
[----:B------:R-:W-:Y:S01]  /*1b60*/  ULEA UR8, UR25, UR4, 0xf ;  /* 0x0000000419087291 */ /* 0x000fe2000f8e78ff */
[----:B------:R-:W-:Y:S01]  /*1b70*/  UMOV UR26, 0x0 ;  /* 0x00000000001a7882 */ /* 0x000fe20000000000 */
[----:B------:R-:W-:-:S02]  /*1b80*/  UMOV UR27, 0x10000000 ;  /* 0x10000000001b7882 */ /* 0x000fc40000000000 */
[----:B------:R-:W-:Y:S01]  /*1b90*/  UIADD3 UR8, UPT, UPT, UR8, 0x18400, URZ ;  /* 0x0001840008087890 */ /* 0x000fe2000fffe0ff */
[----:B------:R-:W-:Y:S01]  /*1ba0*/  UMOV UR19, UR35 ;  /* 0x0000002300137c82 */ /* 0x000fe20008000000 */
[----:B------:R-:W-:Y:S01]  /*1bb0*/  UMOV UR20, UR36 ;  /* 0x0000002400147c82 */ /* 0x000fe20008000000 */
[----:B------:R-:W-:Y:S01]  /*1bc0*/  UMOV UR12, UR36 ;  /* 0x00000024000c7c82 */ /* 0x000fe20008000000 */
[----:B------:R-:W-:Y:S01]  /*1bd0*/  UMOV UR9, UR17 ;  /* 0x0000001100097c82 */ /* 0x000fe20008000000 */
[----:B------:R-:W-:Y:S01]  /*1be0*/  UMOV UR10, UR18 ;  /* 0x00000012000a7c82 */ /* 0x000fe20008000000 */
[----:B------:R1:W-:Y:S01]  /*1bf0*/  UTMALDG.3D [UR16], [UR30], desc[UR26] ;  /* 0x00001a101e0075b4 */ /* 0x0003e20008011000 */
[----:B------:R-:W-:Y:S01]  /*1c00*/  UIADD3 UR24, UPT, UPT, UR24, 0x1, URZ ;  /* 0x0000000118187890 */ /* 0x000fe2000fffe0ff */
[----:B------:R-:W-:-:S03]  /*1c10*/  UMOV UR25, UR6 ;  /* 0x0000000600197c82 */ /* 0x000fc60008000000 */
[----:B------:R-:W-:Y:S01]  /*1c20*/  UISETP.NE.AND UP0, UPT, UR24, UR21, UPT ;  /* 0x000000151800728c */ /* 0x000fe2000bf05270 */
[----:B------:R1:W-:Y:S08]  /*1c30*/  UTMALDG.3D [UR8], [UR28], desc[UR26] ;  /* 0x00001a081c0075b4 */ /* 0x0003f00008011000 */
[----:B------:R-:W-:Y:S05]  /*1c40*/  BRA.U UP0, `(.L_x_31) ;  /* 0xfffffffd005c7547 */ /* 0x000fea000b83ffff */
.L_x_26:
[C---:B-1----:R-:W-:Y:S01]  /*1c50*/  LEA R2, R14.reuse, UR4, 0x3 ;  /* 0x000000040e027c11 */ /* 0x042fe2000f8e18ff */
[----:B------:R-:W-:Y:S01]  /*1c60*/  NOP ;  /* 0x0000000000007918 */ /* 0x000fe20000000000 */
[----:B--2---:R-:W-:Y:S02]  /*1c70*/  SHF.L.U32 R3, R13, 0x1f, RZ ;  /* 0x0000001f0d037819 */ /* 0x004fe400000006ff */
[----:B------:R-:W-:Y:S02]  /*1c80*/  LEA R4, R14, UR4, 0x4 ;  /* 0x000000040e047c11 */ /* 0x000fe4000f8e20ff */
[----:B------:R-:W1:Y:S02]  /*1c90*/  SYNCS.PHASECHK.TRANS64.TRYWAIT P0, [R2+URZ+0x80], R3 ;  /* 0x00008003020075a7 */ /* 0x000e6400080011ff */
[----:B-1----:R-:W-:Y:S05]  /*1ca0*/  @!P0 BRA `(.L_x_32) ;  /* 0x0000009000e08947 */ /* 0x002fea0003800000 */
.L_x_128:
[----:B------:R-:W2:Y:S01]  /*1cb0*/  LDS.128 R4, [R4+0xf0] ;  /* 0x0000f00004047984 */ /* 0x000ea20000000c00 */
[----:B---3--:R-:W-:Y:S01]  /*1cc0*/  ISETP.GE.AND P0, PT, R72, 0x1, PT ;  /* 0x000000014800780c */ /* 0x008fe20003f06270 */
[----:B-1----:R-:W-:Y:S01]  /*1cd0*/  VIADD R2, R2, 0x90 ;  /* 0x0000009002027836 */ /* 0x002fe20000000000 */
[----:B------:R-:W-:Y:S01]  /*1ce0*/  @!PT LDS RZ, [RZ] ;  /* 0x00000000fffff984 */ /* 0x000fe20000000800 */
[----:B------:R-:W-:Y:S01]  /*1cf0*/  @!PT LDS RZ, [RZ] ;  /* 0x00000000fffff984 */ /* 0x000fe20000000800 */
[----:B------:R-:W-:Y:S01]  /*1d00*/  @!PT LDS RZ, [RZ] ;  /* 0x00000000fffff984 */ /* 0x000fe20000000800 */
[----:B------:R-:W-:Y:S01]  /*1d10*/  @!PT LDS RZ, [RZ] ;  /* 0x00000000fffff984 */ /* 0x000fe20000000800 */
[----:B------:R1:W-:Y:S06]  /*1d20*/  MEMBAR.ALL.CTA ;  /* 0x0000000000007992 */ /* 0x0003ec0000008000 */
[----:B-1----:R-:W1:Y:S01]  /*1d30*/  FENCE.VIEW.ASYNC.S ;  /* 0x00000000000073c6 */ /* 0x002e620000000000 */
[----:B------:R-:W-:-:S04]  /*1d40*/  PRMT R2, RZ, 0x654, R2 ;  /* 0x00000654ff027816 */ /* 0x000fc80000000002 */
[----:B-1----:R1:W-:Y:S01]  /*1d50*/  SYNCS.ARRIVE.TRANS64.RED.A1T0 RZ, [R2+URZ], RZ ;  /* 0x000000ff02ff79a7 */ /* 0x0023e200081004ff */
[----:B--2---:R-:W-:-:S13]  /*1d60*/  LOP3.LUT P2, RZ, R6, 0x1, RZ, 0xc0, !PT ;  /* 0x0000000106ff7812 */ /* 0x004fda000784c0ff */
[----:B------:R-:W-:Y:S01]  /*1d70*/  @P2 SHF.R.U32.HI R3, RZ, 0x10, R5 ;  /* 0x00000010ff032819 */ /* 0x000fe20000011605 */
[----:B------:R-:W-:Y:S01]  /*1d80*/  VOTEU.ANY UP0, P2 ;  /* 0x0000000000ff7886 */ /* 0x000fe20001000100 */
[----:B------:R-:W-:Y:S02]  /*1d90*/  @P2 MOV R11, R4 ;  /* 0x00000004000b2202 */ /* 0x000fe40000000f00 */
[----:B------:R-:W-:Y:S02]  /*1da0*/  @P2 R2UR.BROADCAST UR8, R3 ;  /* 0x00000000030822ca */ /* 0x000fe400008e0000 */
[----:B------:R-:W-:-:S11]  /*1db0*/  @P2 LOP3.LUT R8, R5, 0xffff, RZ, 0xc0, !PT ;  /* 0x0000ffff05082812 */ /* 0x000fd600078ec0ff */
[----:B------:R-:W-:Y:S01]  /*1dc0*/  @UP0 UMOV UR36, UR8 ;  /* 0x0000000800240c82 */ /* 0x000fe20008000000 */
[----:B-1----:R-:W-:Y:S05]  /*1dd0*/  @!P0 BRA `(.L_x_33) ;  /* 0x0000000000b88947 */ /* 0x002fea0003800000 */
[----:B------:R-:W4:Y:S01]  /*1de0*/  LDC.64 R4, c[0x0][0xb18] ;  /* 0x0002c600ff047b82 */ /* 0x000f220000000a00 */
[----:B------:R-:W-:-:S07]  /*1df0*/  ISETP.NE.AND P3, PT, R72, 0x1, PT ;  /* 0x000000014800780c */ /* 0x000fce0003f65270 */
[----:B------:R-:W1:Y:S08]  /*1e00*/  LDC.64 R6, c[0x0][0xb10] ;  /* 0x0002c400ff067b82 */ /* 0x000e700000000a00 */
[----:B------:R-:W2:Y:S08]  /*1e10*/  LDC R16, c[0x0][0xb20] ;  /* 0x0002c800ff107b82 */ /* 0x000eb00000000800 */
[----:B------:R-:W3:Y:S01]  /*1e20*/  LDC R18, c[0x0][0xb0c] ;  /* 0x0002c300ff127b82 */ /* 0x000ee20000000800 */
[----:B----4-:R-:W-:Y:S01]  /*1e30*/  IMAD.HI.U32 R17, R0, R5, RZ ;  /* 0x0000000500117227 */ /* 0x010fe200078e00ff */
[----:B------:R-:W-:-:S03]  /*1e40*/  ISETP.NE.AND P0, PT, R4, 0x1, PT ;  /* 0x000000010400780c */ /* 0x000fc60003f05270 */
[----:B------:R-:W-:-:S03]  /*1e50*/  IMAD.HI.U32 R5, R8, R5, RZ ;  /* 0x0000000508057227 */ /* 0x000fc600078e00ff */
[----:B------:R-:W4:Y:S01]  /*1e60*/  LDC.64 R2, c[0x0][0xb28] ;  /* 0x0002ca00ff027b82 */ /* 0x000f220000000a00 */
[----:B-1----:R-:W-:-:S04]  /*1e70*/  IMAD.HI.U32 R20, R9, R6, RZ ;  /* 0x0000000609147227 */ /* 0x002fc800078e00ff */
[----:B------:R-:W-:Y:S01]  /*1e80*/  IMAD.HI.U32 R22, R11, R6, RZ ;  /* 0x000000060b167227 */ /* 0x000fe200078e00ff */
[----:B------:R-:W-:Y:S02]  /*1e90*/  SHF.R.U32.HI R20, RZ, R7, R20 ;  /* 0x00000007ff147219 */ /* 0x000fe40000011614 */
[-C--:B--2---:R-:W-:Y:S02]  /*1ea0*/  SHF.R.U32.HI R17, RZ, R16.reuse, R17 ;  /* 0x00000010ff117219 */ /* 0x084fe40000011611 */
[----:B------:R-:W-:Y:S02]  /*1eb0*/  SHF.R.U32.HI R5, RZ, R16, R5 ;  /* 0x00000010ff057219 */ /* 0x000fe40000011605 */
[----:B------:R-:W-:Y:S02]  /*1ec0*/  SEL R17, R0, R17, !P0 ;  /* 0x0000001100117207 */ /* 0x000fe40004000000 */
[----:B------:R-:W-:Y:S02]  /*1ed0*/  SHF.R.U32.HI R22, RZ, R7, R22 ;  /* 0x00000007ff167219 */ /* 0x000fe40000011616 */
[----:B---3--:R-:W-:-:S02]  /*1ee0*/  ISETP.NE.AND P1, PT, R18, 0x1, PT ;  /* 0x000000011200780c */ /* 0x008fc40003f25270 */
[----:B------:R-:W-:Y:S02]  /*1ef0*/  SEL R5, R8, R5, !P0 ;  /* 0x0000000508057207 */ /* 0x000fe40004000000 */
[----:B------:R-:W-:Y:S02]  /*1f00*/  SEL R19, R9, R20, !P1 ;  /* 0x0000001409137207 */ /* 0x000fe40004800000 */
[----:B------:R-:W-:Y:S01]  /*1f10*/  SEL R7, R11, R22, !P1 ;  /* 0x000000160b077207 */ /* 0x000fe20004800000 */
[----:B----4-:R-:W-:-:S04]  /*1f20*/  IMAD.HI.U32 R20, R17, R2, RZ ;  /* 0x0000000211147227 */ /* 0x010fc800078e00ff */
[----:B------:R-:W-:Y:S01]  /*1f30*/  IMAD.HI.U32 R6, R19, R2, RZ ;  /* 0x0000000213067227 */ /* 0x000fe200078e00ff */
[----:B------:R-:W-:-:S04]  /*1f40*/  @P3 SHF.R.U32.HI R17, RZ, R3, R20 ;  /* 0x00000003ff113219 */ /* 0x000fc80000011614 */
[----:B------:R-:W-:Y:S01]  /*1f50*/  @P3 SHF.R.U32.HI R19, RZ, R3, R6 ;  /* 0x00000003ff133219 */ /* 0x000fe20000011606 */
[----:B------:R-:W-:-:S04]  /*1f60*/  IMAD R17, R72, R17, RZ ;  /* 0x0000001148117224 */ /* 0x000fc800078e02ff */
[----:B------:R-:W-:Y:S01]  /*1f70*/  IMAD R6, R72, R19, RZ ;  /* 0x0000001348067224 */ /* 0x000fe200078e02ff */
[C---:B------:R-:W-:Y:S02]  /*1f80*/  ISETP.GE.AND P0, PT, R5.reuse, R17, PT ;  /* 0x000000110500720c */ /* 0x040fe40003f06270 */
[----:B------:R-:W-:Y:S02]  /*1f90*/  IADD3 R17, PT, PT, -R5, RZ, RZ ;  /* 0x000000ff05117210 */ /* 0x000fe40007ffe1ff */
[----:B------:R-:W-:Y:S01]  /*1fa0*/  ISETP.GE.OR P0, PT, R7, R6, P0 ;  /* 0x000000060700720c */ /* 0x000fe20000706670 */
[----:B------:R-:W-:-:S04]  /*1fb0*/  IMAD.HI.U32 R6, R5, R2, RZ ;  /* 0x0000000205067227 */ /* 0x000fc800078e00ff */
[----:B------:R-:W-:Y:S01]  /*1fc0*/  IMAD R8, R4, R17, R8 ;  /* 0x0000001104087224 */ /* 0x000fe200078e0208 */
[----:B------:R-:W-:-:S04]  /*1fd0*/  SHF.R.U32.HI R6, RZ, R3, R6 ;  /* 0x00000003ff067219 */ /* 0x000fc80000011606 */
[----:B------:R-:W-:-:S03]  /*1fe0*/  SEL R6, R5, R6, !P3 ;  /* 0x0000000605067207 */ /* 0x000fc60005800000 */
[----:B------:R-:W-:-:S04]  /*1ff0*/  @!P0 IMAD.HI.U32 R16, R7, R2, RZ ;  /* 0x0000000207108227 */ /* 0x000fc800078e00ff */
[----:B------:R-:W-:Y:S01]  /*2000*/  IMAD.MOV R2, RZ, RZ, -R6 ;  /* 0x000000ffff027224 */ /* 0x000fe200078e0a06 */
[----:B------:R-:W-:-:S03]  /*2010*/  @!P0 SHF.R.U32.HI R16, RZ, R3, R16 ;  /* 0x00000003ff108219 */ /* 0x000fc60000011610 */
[----:B------:R-:W-:Y:S01]  /*2020*/  IMAD R2, R72, R2, R5 ;  /* 0x0000000248027224 */ /* 0x000fe200078e0205 */
        /* <DEDUP_REMOVED lines=9> */
.L_x_33:
[----:B------:R-:W1:Y:S02]  /*20c0*/  LDCU UR8, c[0x0][0xb30] ;  /* 0x00016600ff0877ac */ /* 0x000e640008000800 */
[----:B-1----:R-:W-:-:S09]  /*20d0*/  UISETP.NE.AND UP0, UPT, UR8, 0x1, UPT ;  /* 0x000000010800788c */ /* 0x002fd2000bf05270 */
[----:B------:R-:W-:Y:S05]  /*20e0*/  BRA.U UP0, `(.L_x_34) ;  /* 0x0000000100407547 */ /* 0x000fea000b800000 */
[----:B------:R-:W1:Y:S08]  /*20f0*/  LDC.64 R4, c[0x0][0xb10] ;  /* 0x0002c400ff047b82 */ /* 0x000e700000000a00 */
[----:B------:R-:W2:Y:S08]  /*2100*/  LDC.64 R2, c[0x0][0xb18] ;  /* 0x0002c600ff027b82 */ /* 0x000eb00000000a00 */
[----:B------:R-:W3:Y:S08]  /*2110*/  LDC R6, c[0x0][0xb20] ;  /* 0x0002c800ff067b82 */ /* 0x000ef00000000800 */
[----:B------:R-:W4:Y:S01]  /*2120*/  LDC R16, c[0x0][0xb0c] ;  /* 0x0002c300ff107b82 */ /* 0x000f220000000800 */
[----:B-1----:R-:W-:-:S05]  /*2130*/  IMAD.HI.U32 R4, R11, R4, RZ ;  /* 0x000000040b047227 */ /* 0x002fca00078e00ff */
[----:B------:R-:W-:Y:S01]  /*2140*/  SHF.R.U32.HI R4, RZ, R5, R4 ;  /* 0x00000005ff047219 */ /* 0x000fe20000011604 */
[----:B--2---:R-:W-:Y:S01]  /*2150*/  IMAD.HI.U32 R3, R8, R3, RZ ;  /* 0x0000000308037227 */ /* 0x004fe200078e00ff */
[----:B------:R-:W-:-:S04]  /*2160*/  ISETP.NE.AND P0, PT, R2, 0x1, PT ;  /* 0x000000010200780c */ /* 0x000fc80003f05270 */
[----:B---3--:R-:W-:-:S04]  /*2170*/  SHF.R.U32.HI R3, RZ, R6, R3 ;  /* 0x00000006ff037219 */ /* 0x008fc80000011603 */
[----:B------:R-:W-:Y:S02]  /*2180*/  SEL R3, R8, R3, !P0 ;  /* 0x0000000308037207 */ /* 0x000fe40004000000 */
[----:B----4-:R-:W-:-:S04]  /*2190*/  ISETP.NE.AND P1, PT, R16, 0x1, PT ;  /* 0x000000011000780c */ /* 0x010fc80003f25270 */
[----:B------:R-:W-:-:S05]  /*21a0*/  SEL R4, R11, R4, !P1 ;  /* 0x000000040b047207 */ /* 0x000fca0004800000 */
[----:B------:R-:W-:Y:S02]  /*21b0*/  IMAD.IADD R5, R3, 0x1, -R4 ;  /* 0x0000000103057824 */ /* 0x000fe400078e0a04 */
[----:B------:R-:W-:Y:S02]  /*21c0*/  IMAD.IADD R3, R4, 0x1, -R3 ;  /* 0x0000000104037824 */ /* 0x000fe400078e0a03 */
[----:B------:R-:W-:Y:S02]  /*21d0*/  IMAD R11, R5, R16, R11 ;  /* 0x00000010050b7224 */ /* 0x000fe400078e020b */
[----:B------:R-:W-:-:S07]  /*21e0*/  IMAD R8, R3, R2, R8 ;  /* 0x0000000203087224 */ /* 0x000fce00078e0208 */
.L_x_34:
[----:B------:R-:W-:Y:S01]  /*21f0*/  VIADD R14, R14, 0x1 ;  /* 0x000000010e0e7836 */ /* 0x000fe20000000000 */
[----:B------:R-:W-:Y:S01]  /*2200*/  PLOP3.LUT P1, PT, PT, PT, PT, 0x80, 0x8 ;  /* 0x000000000008781c */ /* 0x000fe20003f2f070 */
[----:B------:R-:W-:Y:S02]  /*2210*/  IMAD.IADD R21, R11, 0x1, R170 ;  /* 0x000000010b157824 */ /* 0x000fe400078e02aa */
[----:B------:R-:W-:Y:S01]  /*2220*/  IMAD.IADD R20, R8, 0x1, R147 ;  /* 0x0000000108147824 */ /* 0x000fe200078e0293 */
[----:B------:R-:W-:-:S04]  /*2230*/  ISETP.NE.AND P0, PT, R14, 0x2, PT ;  /* 0x000000020e00780c */ /* 0x000fc80003f05270 */
[----:B------:R-:W-:Y:S02]  /*2240*/  SEL R2, RZ, 0x1, P0 ;  /* 0x00000001ff027807 */ /* 0x000fe40000000000 */
[----:B------:R-:W-:Y:S02]  /*2250*/  SEL R14, R14, RZ, P0 ;  /* 0x000000ff0e0e7207 */ /* 0x000fe40000000000 */
[----:B------:R-:W-:Y:S01]  /*2260*/  LOP3.LUT R13, R13, R2, RZ, 0x3c, !PT ;  /* 0x000000020d0d7212 */ /* 0x000fe200078e3cff */
[----:B------:R-:W-:Y:S06]  /*2270*/  @P2 BRA `(.L_x_35) ;  /* 0xfffffff000982947 */ /* 0x000fec000383ffff */
[----:B------:R-:W-:Y:S01]  /*2280*/  UIADD3 UR4, UPT, UPT, UR4, 0x18, URZ ;  /* 0x0000001804047890 */ /* 0x000fe2000fffe0ff */
[----:B------:R-:W-:-:S03]  /*2290*/  SHF.L.U32 R3, R15, 0x1f, RZ ;  /* 0x0000001f0f037819 */ /* 0x000fc600000006ff */
[----:B------:R-:W-:-:S09]  /*22a0*/  ULEA UR5, UR6, UR4, 0x3 ;  /* 0x0000000406057291 */ /* 0x000fd2000f8e18ff */
[----:B------:R-:W1:Y:S02]  /*22b0*/  SYNCS.PHASECHK.TRANS64.TRYWAIT P0, [UR5], R3 ;  /* 0x00000003ff0075a7 */ /* 0x000e640008001105 */
[----:B-1----:R-:W-:Y:S05]  /*22c0*/  @!P0 BRA `(.L_x_36) ;  /* 0x0000008c006c8947 */ /* 0x002fea0003800000 */
.L_x_130:
[----:B------:R-:W-:-:S04]  /*22d0*/  UIADD3 UR6, UPT, UPT, UR6, 0x1, URZ ;  /* 0x0000000106067890 */ /* 0x000fc8000fffe0ff */
[----:B------:R-:W-:-:S04]  /*22e0*/  UISETP.NE.AND UP0, UPT, UR6, 0x3, UPT ;  /* 0x000000030600788c */ /* 0x000fc8000bf05270 */
[----:B------:R-:W-:Y:S02]  /*22f0*/  USEL UR7, URZ, 0x1, UP0 ;  /* 0x00000001ff077887 */ /* 0x000fe40008000000 */
[----:B------:R-:W-:-:S04]  /*2300*/  USEL UR6, UR6, URZ, UP0 ;  /* 0x000000ff06067287 */ /* 0x000fc80008000000 */
[----:B------:R-:W-:Y:S01]  /*2310*/  ULEA UR5, UR6, UR4, 0x3 ;  /* 0x0000000406057291 */ /* 0x000fe2000f8e18ff */
[----:B------:R-:W-:-:S04]  /*2320*/  LOP3.LUT R15, R15, UR7, RZ, 0x3c, !PT ;  /* 0x000000070f0f7c12 */ /* 0x000fc8000f8e3cff */
[----:B-1----:R-:W-:-:S04]  /*2330*/  SHF.L.U32 R3, R15, 0x1f, RZ ;  /* 0x0000001f0f037819 */ /* 0x002fc800000006ff */
[----:B------:R-:W1:Y:S02]  /*2340*/  SYNCS.PHASECHK.TRANS64.TRYWAIT P0, [UR5], R3 ;  /* 0x00000003ff0075a7 */ /* 0x000e640008001105 */
[----:B-1----:R-:W-:Y:S05]  /*2350*/  @!P0 BRA `(.L_x_37) ;  /* 0x0000008c00608947 */ /* 0x002fea0003800000 */
.L_x_132:
[----:B------:R-:W-:-:S04]  /*2360*/  UIADD3 UR6, UPT, UPT, UR6, 0x1, URZ ;  /* 0x0000000106067890 */ /* 0x000fc8000fffe0ff */
[----:B------:R-:W-:-:S04]  /*2370*/  UISETP.NE.AND UP0, UPT, UR6, 0x3, UPT ;  /* 0x000000030600788c */ /* 0x000fc8000bf05270 */
[----:B------:R-:W-:Y:S02]  /*2380*/  USEL UR5, URZ, 0x1, UP0 ;  /* 0x00000001ff057887 */ /* 0x000fe40008000000 */
[----:B------:R-:W-:-:S04]  /*2390*/  USEL UR6, UR6, URZ, UP0 ;  /* 0x000000ff06067287 */ /* 0x000fc80008000000 */
[----:B------:R-:W-:Y:S01]  /*23a0*/  ULEA UR6, UR6, UR4, 0x3 ;  /* 0x0000000406067291 */ /* 0x000fe2000f8e18ff */
[----:B-1----:R-:W-:-:S04]  /*23b0*/  LOP3.LUT R3, R15, UR5, RZ, 0x3c, !PT ;  /* 0x000000050f037c12 */ /* 0x002fc8000f8e3cff */
[----:B------:R-:W-:Y:S01]  /*23c0*/  SHF.L.U32 R3, R3, 0x1f, RZ ;  /* 0x0000001f03037819 */ /* 0x000fe200000006ff */
[----:B----4-:R-:W-:-:S07]  /*23d0*/  IMAD.U32 R0, RZ, RZ, UR6 ;  /* 0x00000006ff007e24 */ /* 0x010fce000f8e00ff */
.L_x_38:
[----:B-1----:R1:W2:Y:S02]  /*23e0*/  SYNCS.PHASECHK.TRANS64.TRYWAIT P0, [R0+URZ], R3 ;  /* 0x00000003000075a7 */ /* 0x0022a400080011ff */
[----:B--2---:R-:W-:Y:S05]  /*23f0*/  @!P0 NANOSLEEP.SYNCS 0x989680 ;  /* 0x009896800000895d */ /* 0x004fea0003900000 */
[----:B------:R-:W2:Y:S02]  /*2400*/  @!P0 SYNCS.PHASECHK.TRANS64 P0, [R0+URZ], R3 ;  /* 0x00000003000085a7 */ /* 0x000ea400080010ff */
[----:B--2---:R-:W-:Y:S05]  /*2410*/  @P0 EXIT ;  /* 0x000000000000094d */ /* 0x004fea0003800000 */
[----:B------:R-:W-:Y:S05]  /*2420*/  BRA `(.L_x_38) ;  /* 0xfffffffc00ec7947 */ /* 0x000fea000383ffff */
.L_x_17:
[----:B------:R-:W-:-:S04]  /*2430*/  UISETP.NE.AND UP1, UPT, UR37, URZ, UPT ;  /* 0x000000ff2500728c */ /* 0x000fc8000bf25270 */
[----:B------:R-:W-:-:S09]  /*2440*/  UISETP.NE.OR UP1, UPT, UR8, 0x1, UP1 ;  /* 0x000000010800788c */ /* 0x000fd20008f25670 */
[----:B------:R-:W-:Y:S05]  /*2450*/  BRA.U UP1, `(.L_x_39) ;  /* 0x0000000501487547 */ /* 0x000fea000b800000 */
[----:B------:R-:W-:Y:S01]  /*2460*/  ISETP.NE.AND P2, PT, R2, RZ, PT ;  /* 0x000000ff0200720c */ /* 0x000fe20003f45270 */
[----:B------:R-:W-:Y:S01]  /*2470*/  IMAD.MOV.U32 R12, RZ, RZ, 0x1 ;  /* 0x00000001ff0c7424 */ /* 0x000fe200078e00ff */
[----:B------:R-:W-:Y:S02]  /*2480*/  CS2R R10, SRZ ;  /* 0x00000000000a7805 */ /* 0x000fe4000001ff00 */
[----:B------:R-:W-:Y:S01]  /*2490*/  CS2R R8, SRZ ;  /* 0x0000000000087805 */ /* 0x000fe2000001ff00 */
[----:B------:R-:W-:Y:S01]  /*24a0*/  UMOV UR4, 0x400 ;  /* 0x0000040000047882 */ /* 0x000fe20000000000 */
[----:B------:R-:W-:Y:S01]  /*24b0*/  UMOV UR6, URZ ;  /* 0x000000ff00067c82 */ /* 0x000fe20008000000 */
[----:B------:R-:W-:-:S12]  /*24c0*/  ULEA UR37, UR37, UR4, 0x18 ;  /* 0x0000000425257291 */ /* 0x000fd8000f8ec0ff */
.L_x_43:
[----:B------:R-:W-:Y:S02]  /*24d0*/  LEA R0, R8, UR37, 0x3 ;  /* 0x0000002508007c11 */ /* 0x000fe4000f8e18ff */
[----:B------:R-:W-:-:S03]  /*24e0*/  SHF.L.U32 R5, R9, 0x1f, RZ ;  /* 0x0000001f09057819 */ /* 0x000fc600000006ff */
[----:B------:R-:W-:Y:S01]  /*24f0*/  VIADD R4, R0, 0xd0 ;  /* 0x000000d000047836 */ /* 0x000fe20000000000 */
[----:B------:R-:W1:Y:S02]  /*2500*/  SYNCS.PHASECHK.TRANS64.TRYWAIT P0, [R0+URZ+0xc0], R5 ;  /* 0x0000c005000075a7 */ /* 0x000e6400080011ff */
[----:B-1----:R-:W-:Y:S05]  /*2510*/  @!P0 BRA `(.L_x_40) ;  /* 0x0000008c00088947 */ /* 0x002fea0003800000 */
.L_x_133:
[----:B------:R-:W-:Y:S01]  /*2520*/  ULEA UR5, UR6, UR37, 0x3 ;  /* 0x0000002506057291 */ /* 0x000fe2000f8e18ff */
[----:B------:R-:W-:Y:S02]  /*2530*/  PRMT R4, RZ, 0x654, R4 ;  /* 0x00000654ff047816 */ /* 0x000fe40000000004 */
[----:B-1----:R-:W-:Y:S01]  /*2540*/  SHF.L.U32 R5, R12, 0x1f, RZ ;  /* 0x0000001f0c057819 */ /* 0x002fe200000006ff */
[----:B------:R-:W-:Y:S01]  /*2550*/  UIADD3 UR4, UPT, UPT, UR5, 0x80, URZ ;  /* 0x0000008005047890 */ /* 0x000fe2000fffe0ff */
[----:B------:R1:W-:Y:S05]  /*2560*/  SYNCS.ARRIVE.TRANS64.RED.A1T0 RZ, [R4+URZ], RZ ;  /* 0x000000ff04ff79a7 */ /* 0x0003ea00081004ff */
[----:B------:R-:W-:Y:S01]  /*2570*/  IMAD.U32 R7, RZ, RZ, UR4 ;  /* 0x00000004ff077e24 */ /* 0x000fe2000f8e00ff */
[----:B------:R-:W2:Y:S04]  /*2580*/  SYNCS.PHASECHK.TRANS64.TRYWAIT P0, [UR5+0x90], R5 ;  /* 0x00009005ff0075a7 */ /* 0x000ea80008001105 */
[----:B------:R-:W-:Y:S01]  /*2590*/  PRMT R6, R2, 0x654, R7 ;  /* 0x0000065402067816 */ /* 0x000fe20000000007 */
[----:B-1----:R-:W-:Y:S01]  /*25a0*/  @!P2 IMAD.MOV.U32 R4, RZ, RZ, 0x10 ;  /* 0x00000010ff04a424 */ /* 0x002fe200078e00ff */
[----:B--2---:R-:W-:Y:S06]  /*25b0*/  @!P0 BRA `(.L_x_41) ;  /* 0x0000008800f48947 */ /* 0x004fec0003800000 */
.L_x_135:
[----:B------:R-:W-:Y:S01]  /*25c0*/  ULEA UR4, UR6, UR37, 0x4 ;  /* 0x0000002506047291 */ /* 0x000fe2000f8e20ff */
[----:B------:R-:W-:Y:S01]  /*25d0*/  SEL R3, R6, R3, !P2 ;  /* 0x0000000306037207 */ /* 0x000fe20005000000 */
[----:B------:R-:W-:Y:S01]  /*25e0*/  UIADD3 UR5, UPT, UPT, UR5, 0x80, URZ ;  /* 0x0000008005057890 */ /* 0x000fe2000fffe0ff */
[----:B-1----:R-:W-:Y:S01]  /*25f0*/  LEA R0, R11, UR37, 0x3 ;  /* 0x000000250b007c11 */ /* 0x002fe2000f8e18ff */
[----:B------:R-:W-:Y:S01]  /*2600*/  UIADD3 UR4, UPT, UPT, UR4, 0xf0, URZ ;  /* 0x000000f004047890 */ /* 0x000fe2000fffe0ff */
[----:B------:R-:W-:Y:S01]  /*2610*/  SHF.L.U32 R5, R10, 0x1f, RZ ;  /* 0x0000001f0a057819 */ /* 0x000fe200000006ff */
[----:B------:R1:W-:Y:S01]  /*2620*/  @!P2 SYNCS.ARRIVE.TRANS64.RED RZ, [R3+URZ], R4 ;  /* 0x0000000403ffa9a7 */ /* 0x0003e200080004ff */
[----:B------:R-:W-:Y:S01]  /*2630*/  UIADD3 UR6, UPT, UPT, UR6, 0x1, URZ ;  /* 0x0000000106067890 */ /* 0x000fe2000fffe0ff */
[----:B------:R-:W-:-:S03]  /*2640*/  VIADD R8, R8, 0x1 ;  /* 0x0000000108087836 */ /* 0x000fc60000000000 */
[----:B------:R-:W-:Y:S02]  /*2650*/  UISETP.NE.AND UP0, UPT, UR6, 0x2, UPT ;  /* 0x000000020600788c */ /* 0x000fe4000bf05270 */
[----:B------:R-:W-:Y:S06]  /*2660*/  UGETNEXTWORKID.BROADCAST [UR4], [UR5] ;  /* 0x00000000040073ca */ /* 0x000fec0008000100 */
[----:B------:R-:W-:Y:S01]  /*2670*/  USEL UR4, URZ, 0x1, UP0 ;  /* 0x00000001ff047887 */ /* 0x000fe20008000000 */
[----:B------:R-:W-:Y:S01]  /*2680*/  ISETP.NE.AND P0, PT, R8, 0x2, PT ;  /* 0x000000020800780c */ /* 0x000fe20003f05270 */
[----:B------:R-:W-:Y:S01]  /*2690*/  USEL UR6, UR6, URZ, UP0 ;  /* 0x000000ff06067287 */ /* 0x000fe20008000000 */
[----:B------:R-:W2:Y:S03]  /*26a0*/  SYNCS.PHASECHK.TRANS64.TRYWAIT P1, [R0+URZ+0x80], R5 ;  /* 0x00008005000075a7 */ /* 0x000ea600080211ff */
[----:B------:R-:W-:Y:S01]  /*26b0*/  LOP3.LUT R12, R12, UR4, RZ, 0x3c, !PT ;  /* 0x000000040c0c7c12 */ /* 0x000fe2000f8e3cff */
[----:B-12---:R-:W-:Y:S07]  /*26c0*/  @!P1 BRA `(.L_x_42) ;  /* 0x0000008800c89947 */ /* 0x006fee0003800000 */
.L_x_136:
[C---:B------:R-:W-:Y:S01]  /*26d0*/  LEA R4, R11.reuse, UR37, 0x4 ;  /* 0x000000250b047c11 */ /* 0x040fe2000f8e20ff */
[----:B-1----:R-:W-:Y:S01]  /*26e0*/  VIADD R0, R0, 0x90 ;  /* 0x0000009000007836 */ /* 0x002fe20000000000 */
[----:B------:R-:W-:Y:S01]  /*26f0*/  SEL R8, R8, RZ, P0 ;  /* 0x000000ff08087207 */ /* 0x000fe20000000000 */
[----:B------:R-:W-:-:S03]  /*2700*/  VIADD R11, R11, 0x1 ;  /* 0x000000010b0b7836 */ /* 0x000fc60000000000 */
[----:B------:R-:W1:Y:S01]  /*2710*/  LDS.128 R4, [R4+0xf0] ;  /* 0x0000f00004047984 */ /* 0x000e620000000c00 */
[----:B------:R-:W-:Y:S02]  /*2720*/  PRMT R0, RZ, 0x654, R0 ;  /* 0x00000654ff007816 */ /* 0x000fe40000000000 */
[C---:B------:R-:W-:Y:S01]  /*2730*/  ISETP.NE.AND P1, PT, R11.reuse, 0x2, PT ;  /* 0x000000020b00780c */ /* 0x040fe20003f25270 */
[----:B------:R-:W-:Y:S01]  /*2740*/  @!PT LDS RZ, [RZ] ;  /* 0x00000000fffff984 */ /* 0x000fe20000000800 */
[----:B------:R-:W-:Y:S01]  /*2750*/  @!PT LDS RZ, [RZ] ;  /* 0x00000000fffff984 */ /* 0x000fe20000000800 */
[----:B------:R-:W-:Y:S01]  /*2760*/  @!PT LDS RZ, [RZ] ;  /* 0x00000000fffff984 */ /* 0x000fe20000000800 */
[----:B------:R-:W-:Y:S01]  /*2770*/  @!PT LDS RZ, [RZ] ;  /* 0x00000000fffff984 */ /* 0x000fe20000000800 */
[----:B------:R2:W-:Y:S06]  /*2780*/  MEMBAR.ALL.CTA ;  /* 0x0000000000007992 */ /* 0x0005ec0000008000 */
[----:B--2---:R-:W2:Y:S01]  /*2790*/  FENCE.VIEW.ASYNC.S ;  /* 0x00000000000073c6 */ /* 0x004ea20000000000 */
[----:B------:R-:W-:Y:S01]  /*27a0*/  SEL R11, R11, RZ, P1 ;  /* 0x000000ff0b0b7207 */ /* 0x000fe20000800000 */
[----:B--2---:R2:W-:Y:S01]  /*27b0*/  SYNCS.ARRIVE.TRANS64.RED.A1T0 RZ, [R0+URZ], RZ ;  /* 0x000000ff00ff79a7 */ /* 0x0045e200081004ff */
[----:B-1----:R-:W-:-:S02]  /*27c0*/  LOP3.LUT P3, RZ, R6, 0x1, RZ, 0xc0, !PT ;  /* 0x0000000106ff7812 */ /* 0x002fc4000786c0ff */
[----:B------:R-:W-:-:S04]  /*27d0*/  SEL R5, RZ, 0x1, P1 ;  /* 0x00000001ff057807 */ /* 0x000fc80000800000 */
[----:B------:R-:W-:Y:S02]  /*27e0*/  LOP3.LUT R10, R10, R5, RZ, 0x3c, !PT ;  /* 0x000000050a0a7212 */ /* 0x000fe400078e3cff */
[----:B--2---:R-:W-:-:S04]  /*27f0*/  SEL R0, RZ, 0x1, P0 ;  /* 0x00000001ff007807 */ /* 0x004fc80000000000 */
[----:B------:R-:W-:Y:S01]  /*2800*/  LOP3.LUT R9, R9, R0, RZ, 0x3c, !PT ;  /* 0x0000000009097212 */ /* 0x000fe200078e3cff */
[----:B------:R-:W-:Y:S06]  /*2810*/  @P3 BRA `(.L_x_43) ;  /* 0xfffffffc002c3947 */ /* 0x000fec000383ffff */
[----:B------:R-:W-:Y:S01]  /*2820*/  ULEA UR5, UR6, UR37, 0x3 ;  /* 0x0000002506057291 */ /* 0x000fe2000f8e18ff */
[----:B------:R-:W-:-:S08]  /*2830*/  SHF.L.U32 R3, R12, 0x1f, RZ ;  /* 0x0000001f0c037819 */ /* 0x000fd000000006ff */
[----:B------:R-:W1:Y:S02]  /*2840*/  SYNCS.PHASECHK.TRANS64 P0, [UR5+0x90], R3 ;  /* 0x00009003ff0075a7 */ /* 0x000e640008001005 */
[----:B-1----:R-:W-:Y:S05]  /*2850*/  @P0 BRA `(.L_x_44) ;  /* 0x0000000000080947 */ /* 0x002fea0003800000 */
[----:B------:R-:W1:Y:S02]  /*2860*/  SYNCS.PHASECHK.TRANS64.TRYWAIT P0, [UR5+0x90], R3 ;  /* 0x00009003ff0075a7 */ /* 0x000e640008001105 */
[----:B-1----:R-:W-:Y:S05]  /*2870*/  @!P0 BRA `(.L_x_45) ;  /* 0x0000008800708947 */ /* 0x002fea0003800000 */
.L_x_44:
[----:B------:R-:W-:-:S04]  /*2880*/  UIADD3 UR4, UPT, UPT, UR6, 0x1, URZ ;  /* 0x0000000106047890 */ /* 0x000fc8000fffe0ff */
[----:B------:R-:W-:-:S04]  /*2890*/  UISETP.NE.AND UP0, UPT, UR4, 0x2, UPT ;  /* 0x000000020400788c */ /* 0x000fc8000bf05270 */
[----:B------:R-:W-:Y:S02]  /*28a0*/  USEL UR7, URZ, 0x1, UP0 ;  /* 0x00000001ff077887 */ /* 0x000fe40008000000 */
[----:B------:R-:W-:-:S04]  /*28b0*/  USEL UR4, UR4, URZ, UP0 ;  /* 0x000000ff04047287 */ /* 0x000fc80008000000 */
[----:B------:R-:W-:Y:S01]  /*28c0*/  ULEA UR4, UR4, UR37, 0x3 ;  /* 0x0000002504047291 */ /* 0x000fe2000f8e18ff */
[----:B-1----:R-:W-:-:S04]  /*28d0*/  LOP3.LUT R3, R12, UR7, RZ, 0x3c, !PT ;  /* 0x000000070c037c12 */ /* 0x002fc8000f8e3cff */
[----:B------:R-:W-:-:S04]  /*28e0*/  SHF.L.U32 R0, R3, 0x1f, RZ ;  /* 0x0000001f03007819 */ /* 0x000fc800000006ff */
[----:B------:R-:W1:Y:S02]  /*28f0*/  SYNCS.PHASECHK.TRANS64 P0, [UR4+0x90], R0 ;  /* 0x00009000ff0075a7 */ /* 0x000e640008001004 */
[----:B-1----:R-:W-:Y:S05]  /*2900*/  @P0 EXIT ;  /* 0x000000000000094d */ /* 0x002fea0003800000 */
[----:B------:R-:W-:Y:S02]  /*2910*/  SHF.L.U32 R3, R3, 0x1f, RZ ;  /* 0x0000001f03037819 */ /* 0x000fe400000006ff */
[----:B------:R-:W-:-:S07]  /*2920*/  MOV R0, UR4 ;  /* 0x0000000400007c02 */ /* 0x000fce0008000f00 */
.L_x_46:
[----:B-1----:R1:W2:Y:S02]  /*2930*/  SYNCS.PHASECHK.TRANS64.TRYWAIT P0, [R0+URZ+0x90], R3 ;  /* 0x00009003000075a7 */ /* 0x0022a400080011ff */
[----:B--2---:R-:W-:Y:S05]  /*2940*/  @!P0 NANOSLEEP.SYNCS 0x989680 ;  /* 0x009896800000895d */ /* 0x004fea0003900000 */
[----:B------:R-:W2:Y:S02]  /*2950*/  @!P0 SYNCS.PHASECHK.TRANS64 P0, [R0+URZ+0x90], R3 ;  /* 0x00009003000085a7 */ /* 0x000ea400080010ff */
[----:B--2---:R-:W-:Y:S05]  /*2960*/  @P0 EXIT ;  /* 0x000000000000094d */ /* 0x004fea0003800000 */
[----:B------:R-:W-:Y:S05]  /*2970*/  BRA `(.L_x_46) ;  /* 0xfffffffc00ec7947 */ /* 0x000fea000383ffff */
.L_x_39:
[----:B------:R-:W-:-:S09]  /*2980*/  UISETP.NE.AND UP1, UPT, UR8, URZ, UPT ;  /* 0x000000ff0800728c */ /* 0x000fd2000bf25270 */
[----:B------:R-:W-:Y:S05]  /*2990*/  BRA.U UP1, `(.L_x_47) ;  /* 0x0000000d016c7547 */ /* 0x000fea000b800000 */
[----:B------:R-:W-:Y:S01]  /*29a0*/  UMOV UR4, 0x40 ;  /* 0x0000004000047882 */ /* 0x000fe20000000000 */
[----:B------:R-:W-:Y:S01]  /*29b0*/  NOP ;  /* 0x0000000000007918 */ /* 0x000fe20000000000 */
[----:B------:R-:W-:Y:S01]  /*29c0*/  ULEA UR4, UR37, UR4, 0x18 ;  /* 0x0000000425047291 */ /* 0x000fe2000f8ec0ff */
[----:B------:R-:W-:Y:S02]  /*29d0*/  UMOV UR5, 0x400 ;  /* 0x0000040000057882 */ /* 0x000fe40000000000 */
[----:B------:R-:W-:-:S06]  /*29e0*/  ULEA UR37, UR37, UR5, 0x18 ;  /* 0x0000000525257291 */ /* 0x000fcc000f8ec0ff */
[----:B------:R-:W1:Y:S02]  /*29f0*/  LDS.U8 R0, [UR4+0x1c] ;  /* 0x00001c04ff007984 */ /* 0x000e640008000000 */
[----:B-1----:R-:W-:-:S13]  /*2a00*/  ISETP.NE.AND P0, PT, R0, RZ, PT ;  /* 0x000000ff0000720c */ /* 0x002fda0003f05270 */
[----:B------:R-:W-:Y:S05]  /*2a10*/  @P0 BRA `(.L_x_48) ;  /* 0x0000000000580947 */ /* 0x000fea0003800000 */
[----:B------:R-:W-:-:S13]  /*2a20*/  ELECT P0, URZ, PT ;  /* 0x0000000000ff782f */ /* 0x000fda0003800000 */
[----:B------:R-:W-:Y:S05]  /*2a30*/  @!P0 BRA `(.L_x_49) ;  /* 0x0000000000608947 */ /* 0x000fea0003800000 */
[----:B------:R-:W-:Y:S01]  /*2a40*/  UMOV UR5, 0x10 ;  /* 0x0000001000057882 */ /* 0x000fe20000000000 */
[----:B------:R-:W-:Y:S01]  /*2a50*/  HFMA2 R0, -RZ, RZ, 0, 5.9604644775390625e-08 ;  /* 0x00000001ff007431 */ /* 0x000fe200000001ff */
[----:B------:R-:W-:-:S03]  /*2a60*/  MOV R2, 0xffff ;  /* 0x0000ffff00027802 */ /* 0x000fc60000000f00 */
[----:B------:R-:W-:Y:S04]  /*2a70*/  DEPBAR.LE SB1, 0x36 ;  /* 0x00009d800000791a */ /* 0x000fe80000000000 */
[----:B------:R-:W1:Y:S02]  /*2a80*/  UTCATOMSWS.FIND_AND_SET.ALIGN UP0, UR5, UR5 ;  /* 0x00000005000575e3 */ /* 0x000e640008000800 */
[----:B-1----:R-:W-:Y:S01]  /*2a90*/  MOV R3, UR5 ;  /* 0x0000000500037c02 */ /* 0x002fe20008000f00 */
[----:B------:R-:W-:Y:S06]  /*2aa0*/  BRA.U UP0, `(.L_x_50) ;  /* 0x0000000100187547 */ /* 0x000fec000b800000 */
.L_x_51:
[----:B------:R-:W-:Y:S05]  /*2ab0*/  NANOSLEEP 0x64 ;  /* 0x000000640000795d */ /* 0x000fea0003800000 */
[----:B------:R-:W-:-:S05]  /*2ac0*/  UMOV UR5, 0x10 ;  /* 0x0000001000057882 */ /* 0x000fca0000000000 */
[----:B------:R-:W-:Y:S04]  /*2ad0*/  DEPBAR.LE SB1, 0x36 ;  /* 0x00009d800000791a */ /* 0x000fe80000000000 */
[----:B------:R-:W1:Y:S02]  /*2ae0*/  UTCATOMSWS.FIND_AND_SET.ALIGN UP0, UR5, UR5 ;  /* 0x00000005000575e3 */ /* 0x000e640008000800 */
[----:B-1----:R-:W-:Y:S01]  /*2af0*/  MOV R3, UR5 ;  /* 0x0000000500037c02 */ /* 0x002fe20008000f00 */
[----:B------:R-:W-:Y:S05]  /*2b00*/  BRA.U !UP0, `(.L_x_51) ;  /* 0xfffffffd08e87547 */ /* 0x000fea000b83ffff */
.L_x_50:
[-C--:B------:R-:W-:Y:S02]  /*2b10*/  SHF.L.U32 R2, R2, R3.reuse, RZ ;  /* 0x0000000302027219 */ /* 0x080fe400000006ff */
[----:B------:R-:W-:Y:S01]  /*2b20*/  SHF.L.U32 R0, R0, R3, RZ ;  /* 0x0000000300007219 */ /* 0x000fe200000006ff */
[----:B------:R-:W-:Y:S02]  /*2b30*/  IMAD.SHL.U32 R3, R3, 0x20, RZ ;  /* 0x0000002003037824 */ /* 0x000fe400078e00ff */
[----:B------:R1:W-:Y:S04]  /*2b40*/  ATOMS.OR RZ, [UR4+0x14], R2 ;  /* 0x00001402ffff798c */ /* 0x0003e8000b000004 */
[----:B------:R1:W-:Y:S04]  /*2b50*/  ATOMS.OR RZ, [UR4+0x18], R0 ;  /* 0x00001800ffff798c */ /* 0x0003e8000b000004 */
[----:B------:R1:W-:Y:S01]  /*2b60*/  STS [UR37+0x110], R3 ;  /* 0x00011003ff007988 */ /* 0x0003e20008000825 */
[----:B------:R-:W-:Y:S05]  /*2b70*/  BRA `(.L_x_49) ;  /* 0x0000000000107947 */ /* 0x000fea0003800000 */
.L_x_48:
[----:B------:R-:W-:Y:S02]  /*2b80*/  MOV R0, 0xffffffff ;  /* 0xffffffff00007802 */ /* 0x000fe40000000f00 */
[----:B------:R-:W-:-:S03]  /*2b90*/  MOV R2, 0x2bc0 ;  /* 0x00002bc000027802 */ /* 0x000fc60000000f00 */
[----:B------:R1:W-:Y:S04]  /*2ba0*/  STS [UR37+0x110], R0 ;  /* 0x00011000ff007988 */ /* 0x0003e80008000825 */
[----:B-1-3-5:R-:W-:Y:S05]  /*2bb0*/  CALL.REL.NOINC `($__internal_1_$__cuda_sm10x_tcgen05_guardrail_trap_phase_invalid_during_alloc) ;  /* 0x0000008c00847944 */ /* 0x02afea0003c00000 */
.L_x_49:
[----:B------:R-:W-:Y:S05]  /*2bc0*/  WARPSYNC.ALL ;  /* 0x0000000000007948 */ /* 0x000fea0003800000 */
[----:B------:R-:W2:Y:S01]  /*2bd0*/  S2UR UR5, SR_CgaCtaId ;  /* 0x00000000000579c3 */ /* 0x000ea20000008800 */
[----:B------:R-:W-:Y:S01]  /*2be0*/  UMOV UR4, 0x400 ;  /* 0x0000040000047882 */ /* 0x000fe20000000000 */
[----:B------:R-:W-:-:S06]  /*2bf0*/  NOP ;  /* 0x0000000000007918 */ /* 0x000fcc0000000000 */
[----:B------:R-:W-:Y:S06]  /*2c00*/  BAR.ARV 0x6, 0xa0 ;  /* 0x0182800000007b1d */ /* 0x000fec0000002000 */
[----:B------:R-:W4:Y:S01]  /*2c10*/  LDCU UR7, c[0x0][0x38c] ;  /* 0x00007180ff0777ac */ /* 0x000f220008000800 */
[----:B------:R-:W-:Y:S01]  /*2c20*/  IMAD.MOV.U32 R11, RZ, RZ, 0x1 ;  /* 0x00000001ff0b7424 */ /* 0x000fe200078e00ff */
[----:B------:R-:W-:Y:S01]  /*2c30*/  CS2R R8, SRZ ;  /* 0x0000000000087805 */ /* 0x000fe2000001ff00 */
[----:B------:R-:W-:Y:S01]  /*2c40*/  IMAD.MOV.U32 R10, RZ, RZ, RZ ;  /* 0x000000ffff0a7224 */ /* 0x000fe200078e00ff */
[----:B------:R-:W3:Y:S01]  /*2c50*/  LDCU UR6, c[0x0][0x38c] ;  /* 0x00007180ff0677ac */ /* 0x000ee20008000800 */
[----:B------:R-:W-:Y:S01]  /*2c60*/  UMOV UR15, URZ ;  /* 0x000000ff000f7c82 */ /* 0x000fe20008000000 */
[----:B------:R-:W-:Y:S01]  /*2c70*/  UMOV UR14, URZ ;  /* 0x000000ff000e7c82 */ /* 0x000fe20008000000 */
[----:B--2---:R-:W-:Y:S01]  /*2c80*/  ULEA UR5, UR5, UR4, 0x18 ;  /* 0x0000000405057291 */ /* 0x004fe2000f8ec0ff */
[----:B------:R-:W-:Y:S01]  /*2c90*/  UMOV UR24, 0x0 ;  /* 0x0000000000187882 */ /* 0x000fe20000000000 */
[----:B------:R-:W-:-:S02]  /*2ca0*/  UMOV UR25, 0x8400410 ;  /* 0x0840041000197882 */ /* 0x000fc40000000000 */
[----:B------:R-:W-:Y:S02]  /*2cb0*/  UIADD3 UR10, UPT, UPT, UR5, 0xc400, URZ ;  /* 0x0000c400050a7890 */ /* 0x000fe4000fffe0ff */
[----:B------:R-:W-:Y:S02]  /*2cc0*/  UIADD3 UR11, UPT, UPT, UR5, 0x18400, URZ ;  /* 0x00018400050b7890 */ /* 0x000fe4000fffe0ff */
[----:B----4-:R-:W-:Y:S01]  /*2cd0*/  UIADD3 UR7, UPT, UPT, UR7, 0x7f, URZ ;  /* 0x0000007f07077890 */ /* 0x010fe2000fffe0ff */
[----:B-1----:R-:W1:Y:S01]  /*2ce0*/  LDS R0, [UR5+0x110] ;  /* 0x00011005ff007984 */ /* 0x002e620008000800 */
[----:B------:R-:W-:Y:S02]  /*2cf0*/  USHF.R.U32.HI UR10, URZ, 0x4, UR10 ;  /* 0x00000004ff0a7899 */ /* 0x000fe4000801160a */
[----:B------:R-:W-:Y:S02]  /*2d00*/  USHF.R.S32.HI UR4, URZ, 0x1f, UR7 ;  /* 0x0000001fff047899 */ /* 0x000fe40008011407 */
[----:B------:R-:W-:-:S02]  /*2d10*/  USHF.R.U32.HI UR11, URZ, 0x4, UR11 ;  /* 0x00000004ff0b7899 */ /* 0x000fc4000801160b */
[----:B------:R-:W-:Y:S02]  /*2d20*/  ULEA.HI UR4, UR4, UR7, URZ, 0x7 ;  /* 0x0000000704047291 */ /* 0x000fe4000f8f38ff */
[----:B------:R-:W-:Y:S02]  /*2d30*/  ULOP3.LUT UR10, UR10, 0x3fff, URZ, 0xc0, !UPT ;  /* 0x00003fff0a0a7892 */ /* 0x000fe4000f8ec0ff */
[----:B------:R-:W-:Y:S02]  /*2d40*/  USHF.R.S32.HI UR4, URZ, 0x7, UR4 ;  /* 0x00000007ff047899 */ /* 0x000fe40008011404 */
[----:B------:R-:W-:Y:S02]  /*2d50*/  ULOP3.LUT UR11, UR11, 0x3fff, URZ, 0xc0, !UPT ;  /* 0x00003fff0b0b7892 */ /* 0x000fe4000f8ec0ff */
[----:B------:R-:W-:Y:S01]  /*2d60*/  UISETP.LT.AND UP0, UPT, UR4, 0x1, UPT ;  /* 0x000000010400788c */ /* 0x000fe2000bf01270 */
[----:B------:R-:W-:Y:S01]  /*2d70*/  UMOV UR22, 0x0 ;  /* 0x0000000000167882 */ /* 0x000fe20000000000 */
[----:B------:R-:W-:-:S02]  /*2d80*/  UMOV UR23, 0x8400410 ;  /* 0x0840041000177882 */ /* 0x000fc40000000000 */
[----:B------:R-:W-:Y:S02]  /*2d90*/  USEL UR9, UR4, 0x1, !UP0 ;  /* 0x0000000104097887 */ /* 0x000fe4000c000000 */
[----:B------:R-:W-:Y:S02]  /*2da0*/  ULOP3.LUT UR10, UR10, 0x10000, URZ, 0xfc, !UPT ;  /* 0x000100000a0a7892 */ /* 0x000fe4000f8efcff */
[----:B------:R-:W-:Y:S02]  /*2db0*/  ULOP3.LUT UR11, UR11, 0x10000, URZ, 0xfc, !UPT ;  /* 0x000100000b0b7892 */ /* 0x000fe4000f8efcff */
[----:B------:R-:W-:Y:S02]  /*2dc0*/  UIADD3 UR9, UPT, UPT, -UR9, URZ, URZ ;  /* 0x000000ff09097290 */ /* 0x000fe4000fffe1ff */
[----:B---3--:R-:W-:Y:S01]  /*2dd0*/  UISETP.GE.AND UP3, UPT, UR6, 0x1, UPT ;  /* 0x000000010600788c */ /* 0x008fe2000bf66270 */
[----:B------:R-:W-:Y:S01]  /*2de0*/  UMOV UR20, 0x0 ;  /* 0x0000000000147882 */ /* 0x000fe20000000000 */
[----:B------:R-:W-:Y:S01]  /*2df0*/  UMOV UR21, 0x8400410 ;  /* 0x0840041000157882 */ /* 0x000fe20000000000 */
[----:B------:R-:W-:Y:S01]  /*2e00*/  UMOV UR18, 0x0 ;  /* 0x0000000000127882 */ /* 0x000fe20000000000 */
[----:B------:R-:W-:Y:S01]  /*2e10*/  UMOV UR19, 0x8400410 ;  /* 0x0840041000137882 */ /* 0x000fe20000000000 */
[----:B-1----:R-:W-:-:S15]  /*2e20*/  R2UR UR16, R0 ;  /* 0x00000000001072ca */ /* 0x002fde00000e0000 */
.L_x_58:
[----:B------:R-:W-:Y:S02]  /*2e30*/  LEA R0, R10, UR5, 0x3 ;  /* 0x000000050a007c11 */ /* 0x000fe4000f8e18ff */
[----:B------:R-:W-:Y:S02]  /*2e40*/  SHF.L.U32 R5, R9, 0x1f, RZ ;  /* 0x0000001f09057819 */ /* 0x000fe400000006ff */
[----:B------:R-:W-:Y:S01]  /*2e50*/  PLOP3.LUT P0, PT, PT, PT, UP3, 0x80, 0x8 ;  /* 0x000000000008781c */ /* 0x000fe20003f0f038 */
[----:B------:R-:W-:Y:S01]  /*2e60*/  VIADD R3, R0, 0x90 ;  /* 0x0000009000037836 */ /* 0x000fe20000000000 */
[----:B-1----:R-:W1:Y:S02]  /*2e70*/  SYNCS.PHASECHK.TRANS64.TRYWAIT P1, [R0+URZ+0x80], R5 ;  /* 0x00008005000075a7 */ /* 0x002e6400080211ff */
[----:B-1-3--:R-:W-:Y:S09]  /*2e80*/  @!P1 BRA `(.L_x_52) ;  /* 0x0000008400049947 */ /* 0x00aff20003800000 */
.L_x_138:
[----:B------:R-:W-:Y:S01]  /*2e90*/  LEA R4, R10, UR5, 0x4 ;  /* 0x000000050a047c11 */ /* 0x000fe2000f8e20ff */
[----:B------:R-:W-:Y:S01]  /*2ea0*/  @UP3 ULEA UR6, UR14, UR5, 0x3 ;  /* 0x000000050e063291 */ /* 0x000fe2000f8e18ff */
[----:B------:R-:W-:Y:S01]  /*2eb0*/  PLOP3.LUT P2, PT, PT, PT, PT, 0x80, 0x8 ;  /* 0x000000000008781c */ /* 0x000fe20003f4f070 */
[----:B------:R-:W-:Y:S01]  /*2ec0*/  ULEA UR7, UR15, UR5, 0x3 ;  /* 0x000000050f077291 */ /* 0x000fe2000f8e18ff */
[----:B------:R-:W-:Y:S01]  /*2ed0*/  PRMT R3, RZ, 0x654, R3 ;  /* 0x00000654ff037816 */ /* 0x000fe20000000003 */
[----:B------:R-:W-:Y:S01]  /*2ee0*/  ULEA UR8, UR15, UR16, 0x8 ;  /* 0x000000100f087291 */ /* 0x000fe2000f8e40ff */
[----:B-1----:R-:W1:Y:S01]  /*2ef0*/  LDS.128 R4, [R4+0xf0] ;  /* 0x0000f00004047984 */ /* 0x002e620000000c00 */
[----:B------:R-:W-:Y:S02]  /*2f00*/  @P0 SHF.L.U32 R2, R8, 0x1f, RZ ;  /* 0x0000001f08020819 */ /* 0x000fe400000006ff */
[----:B------:R-:W-:Y:S01]  /*2f10*/  SHF.L.U32 R0, R11, 0x1f, RZ ;  /* 0x0000001f0b007819 */ /* 0x000fe200000006ff */
[----:B------:R-:W-:Y:S01]  /*2f20*/  @!PT LDS RZ, [RZ] ;  /* 0x00000000fffff984 */ /* 0x000fe20000000800 */
[----:B------:R-:W-:Y:S01]  /*2f30*/  @!PT LDS RZ, [RZ] ;  /* 0x00000000fffff984 */ /* 0x000fe20000000800 */
[----:B------:R-:W-:Y:S01]  /*2f40*/  @!PT LDS RZ, [RZ] ;  /* 0x00000000fffff984 */ /* 0x000fe20000000800 */
[----:B------:R-:W-:Y:S01]  /*2f50*/  @!PT LDS RZ, [RZ] ;  /* 0x00000000fffff984 */ /* 0x000fe20000000800 */
[----:B------:R2:W-:Y:S06]  /*2f60*/  MEMBAR.ALL.CTA ;  /* 0x0000000000007992 */ /* 0x0005ec0000008000 */
[----:B--2---:R-:W2:Y:S02]  /*2f70*/  FENCE.VIEW.ASYNC.S ;  /* 0x00000000000073c6 */ /* 0x004ea40000000000 */
[----:B--2---:R2:W-:Y:S01]  /*2f80*/  SYNCS.ARRIVE.TRANS64.RED.A1T0 RZ, [R3+URZ], RZ ;  /* 0x000000ff03ff79a7 */ /* 0x0045e200081004ff */
[----:B------:R2:W3:Y:S01]  /*2f90*/  @P0 SYNCS.PHASECHK.TRANS64.TRYWAIT P2, [UR6], R2 ;  /* 0x00000002ff0005a7 */ /* 0x0004e20008041106 */
[----:B-1----:R-:W-:Y:S01]  /*2fa0*/  LOP3.LUT P1, RZ, R6, 0x1, RZ, 0xc0, !PT ;  /* 0x0000000106ff7812 */ /* 0x002fe2000782c0ff */
[----:B------:R-:W1:Y:S02]  /*2fb0*/  SYNCS.PHASECHK.TRANS64.TRYWAIT P0, [UR7+0xb0], R0 ;  /* 0x0000b000ff0075a7 */ /* 0x000e640008001107 */
[----:B-123--:R-:W-:Y:S10]  /*2fc0*/  @!P0 BRA `(.L_x_53) ;  /* 0x0000008000c88947 */ /* 0x00eff40003800000 */
.L_x_140:
[----:B------:R-:W-:Y:S01]  /*2fd0*/  IADD3 R10, PT, PT, R10, 0x1, RZ ;  /* 0x000000010a0a7810 */ /* 0x000fe20007ffe0ff */
[----:B------:R-:W-:Y:S06]  /*2fe0*/  BRA.U !UP3, `(.L_x_54) ;  /* 0x000000010bc07547 */ /* 0x000fec000b800000 */
[----:B------:R-:W-:Y:S01]  /*2ff0*/  UPLOP3.LUT UP4, UPT, UPT, UPT, UPT, 0x40, 0x4 ;  /* 0x000000000004789c */ /* 0x000fe20003f8e870 */
[----:B------:R-:W-:Y:S01]  /*3000*/  UMOV UR13, UR9 ;  /* 0x00000009000d7c82 */ /* 0x000fe20008000000 */
[----:B------:R-:W-:Y:S01]  /*3010*/  UMOV UR12, UR4 ;  /* 0x00000004000c7c82 */ /* 0x000fe20008000000 */
[----:B------:R-:W-:-:S08]  /*3020*/  UMOV UR17, UR14 ;  /* 0x0000000e00117c82 */ /* 0x000fd00008000000 */
.L_x_57:
[----:B------:R-:W-:Y:S02]  /*3030*/  UIADD3 UR13, UPT, UPT, UR13, 0x1, URZ ;  /* 0x000000010d0d7890 */ /* 0x000fe4000fffe0ff */
[----:B--2---:R-:W-:Y:S02]  /*3040*/  ULEA UR6, UR17, UR5, 0x3 ;  /* 0x0000000511067291 */ /* 0x004fe4000f8e18ff */
[----:B------:R-:W-:Y:S01]  /*3050*/  UISETP.NE.AND UP0, UPT, UR13, URZ, UPT ;  /* 0x000000ff0d00728c */ /* 0x000fe2000bf05270 */
[----:B---3--:R-:W-:Y:S10]  /*3060*/  @P2 BRA `(.L_x_55) ;  /* 0x00000000000c2947 */ /* 0x008ff40003800000 */
[----:B-1----:R-:W-:Y:S04]  /*3070*/  SHF.L.U32 R3, R8, 0x1f, RZ ;  /* 0x0000001f08037819 */ /* 0x002fe800000006ff */
[----:B------:R-:W1:Y:S02]  /*3080*/  SYNCS.PHASECHK.TRANS64.TRYWAIT P0, [UR6], R3 ;  /* 0x00000003ff0075a7 */ /* 0x000e640008001106 */
[----:B-1----:R-:W-:Y:S05]  /*3090*/  @!P0 BRA `(.L_x_56) ;  /* 0x0000008000ac8947 */ /* 0x002fea0003800000 */
.L_x_55:
[----:B------:R-:W-:Y:S01]  /*30a0*/  UISETP.NE.AND UP1, UPT, UR12, 0x1, UPT ;  /* 0x000000010c00788c */ /* 0x000fe2000bf25270 */
[----:B------:R-:W-:Y:S01]  /*30b0*/  PLOP3.LUT P2, PT, PT, PT, PT, 0x80, 0x8 ;  /* 0x000000000008781c */ /* 0x000fe20003f4f070 */
[----:B------:R-:W-:Y:S02]  /*30c0*/  UIADD3 UR14, UPT, UPT, UR17, 0x1, URZ ;  /* 0x00000001110e7890 */ /* 0x000fe4000fffe0ff */
[----:B------:R-:W-:Y:S02]  /*30d0*/  ULEA UR28, UR17, UR11, 0xb ;  /* 0x0000000b111c7291 */ /* 0x000fe4000f8e58ff */
[----:B------:R-:W-:Y:S01]  /*30e0*/  UISETP.NE.AND UP2, UPT, UR14, 0x3, UPT ;  /* 0x000000030e00788c */ /* 0x000fe2000bf45270 */
[----:B------:R-:W-:Y:S01]  /*30f0*/  PLOP3.LUT P0, PT, PT, PT, UP1, 0x80, 0x8 ;  /* 0x000000000008781c */ /* 0x000fe20003f0f018 */
[----:B------:R-:W-:Y:S02]  /*3100*/  UIADD3 UR40, UPT, UPT, UR28, 0x2, URZ ;  /* 0x000000021c287890 */ /* 0x000fe4000fffe0ff */
[----:B------:R-:W-:Y:S02]  /*3110*/  USEL UR27, URZ, 0x1, UP2 ;  /* 0x00000001ff1b7887 */ /* 0x000fe40009000000 */
[----:B------:R-:W-:Y:S02]  /*3120*/  USEL UR14, UR14, URZ, UP2 ;  /* 0x000000ff0e0e7287 */ /* 0x000fe40009000000 */
[----:B------:R-:W-:Y:S02]  /*3130*/  UIADD3 UR36, UPT, UPT, UR28, 0x4, URZ ;  /* 0x000000041c247890 */ /* 0x000fe4000fffe0ff */
[----:B------:R-:W-:Y:S01]  /*3140*/  @UP1 ULEA UR26, UR14, UR5, 0x3 ;  /* 0x000000050e1a1291 */ /* 0x000fe2000f8e18ff */
[----:B------:R-:W-:Y:S01]  /*3150*/  LOP3.LUT R8, R8, UR27, RZ, 0x3c, !PT ;  /* 0x0000001b08087c12 */ /* 0x000fe2000f8e3cff */
[----:B------:R-:W-:Y:S02]  /*3160*/  UIADD3 UR32, UPT, UPT, UR28, 0x6, URZ ;  /* 0x000000061c207890 */ /* 0x000fe4000fffe0ff */
[----:B------:R-:W-:Y:S01]  /*3170*/  UIADD3 UR6, UPT, UPT, UR6, 0x18, URZ ;  /* 0x0000001806067890 */ /* 0x000fe2000fffe0ff */
[----:B-1----:R-:W-:Y:S01]  /*3180*/  @P0 SHF.L.U32 R0, R8, 0x1f, RZ ;  /* 0x0000001f08000819 */ /* 0x002fe200000006ff */
[----:B------:R-:W-:Y:S01]  /*3190*/  UIADD3 UR12, UPT, UPT, UR12, -0x1, URZ ;  /* 0xffffffff0c0c7890 */ /* 0x000fe2000fffe0ff */
[----:B------:R-:W-:Y:S02]  /*31a0*/  UMOV UR29, 0x40004040 ;  /* 0x40004040001d7882 */ /* 0x000fe40000000000 */
[----:B------:R2:W3:Y:S01]  /*31b0*/  @P0 SYNCS.PHASECHK.TRANS64.TRYWAIT P2, [UR26], R0 ;  /* 0x00000000ff0005a7 */ /* 0x0004e2000804111a */
[----:B------:R-:W-:Y:S01]  /*31c0*/  ULEA UR26, UR17, UR10, 0xa ;  /* 0x0000000a111a7291 */ /* 0x000fe2000f8e50ff */
[----:B------:R-:W-:Y:S01]  /*31d0*/  UMOV UR27, 0x40004040 ;  /* 0x40004040001b7882 */ /* 0x000fe20000000000 */
[----:B------:R-:W-:Y:S02]  /*31e0*/  UMOV UR41, 0x40004040 ;  /* 0x4000404000297882 */ /* 0x000fe40000000000 */
[----:B------:R-:W-:Y:S02]  /*31f0*/  UIADD3 UR38, UPT, UPT, UR26, 0x2, URZ ;  /* 0x000000021a267890 */ /* 0x000fe4000fffe0ff */
[----:B------:R-:W-:Y:S02]  /*3200*/  UIADD3 UR34, UPT, UPT, UR26, 0x4, URZ ;  /* 0x000000041a227890 */ /* 0x000fe4000fffe0ff */
[----:B------:R-:W-:Y:S01]  /*3210*/  UIADD3 UR30, UPT, UPT, UR26, 0x6, URZ ;  /* 0x000000061a1e7890 */ /* 0x000fe2000fffe0ff */
[----:B------:R2:W-:Y:S01]  /*3220*/  UTCQMMA gdesc[UR26], gdesc[UR28], tmem[UR8], tmem[UR24], idesc[UR25], UP4 ;  /* 0x00ff181c1a0075ea */ /* 0x0005e2000a000308 */
[----:B------:R-:W-:Y:S01]  /*3230*/  UPLOP3.LUT UP4, UPT, UPT, UPT, UPT, 0x80, 0x8 ;  /* 0x000000000008789c */ /* 0x000fe20003f8f070 */
[----:B------:R-:W-:Y:S01]  /*3240*/  UMOV UR39, 0x40004040 ;  /* 0x4000404000277882 */ /* 0x000fe20000000000 */
[----:B------:R-:W-:Y:S01]  /*3250*/  UMOV UR37, 0x40004040 ;  /* 0x4000404000257882 */ /* 0x000fe20000000000 */
[----:B------:R2:W-:Y:S01]  /*3260*/  UTCQMMA gdesc[UR38], gdesc[UR40], tmem[UR8], tmem[UR22], idesc[UR23], UPT ;  /* 0x00ff1628260075ea */ /* 0x0005e2000b800308 */
[----:B------:R-:W-:Y:S01]  /*3270*/  UMOV UR35, 0x40004040 ;  /* 0x4000404000237882 */ /* 0x000fe20000000000 */
[----:B------:R-:W-:Y:S01]  /*3280*/  UMOV UR33, 0x40004040 ;  /* 0x4000404000217882 */ /* 0x000fe20000000000 */
[----:B------:R-:W-:Y:S01]  /*3290*/  UMOV UR31, 0x40004040 ;  /* 0x40004040001f7882 */ /* 0x000fe20000000000 */
[----:B------:R2:W-:Y:S01]  /*32a0*/  UTCQMMA gdesc[UR34], gdesc[UR36], tmem[UR8], tmem[UR20], idesc[UR21], UPT ;  /* 0x00ff1424220075ea */ /* 0x0005e2000b800308 */
[----:B------:R2:W-:Y:S01]  /*32b0*/  UTCQMMA gdesc[UR30], gdesc[UR32], tmem[UR8], tmem[UR18], idesc[UR19], UPT ;  /* 0x00ff12201e0075ea */ /* 0x0005e2000b800308 */
[----:B------:R2:W-:Y:S01]  /*32c0*/  UTCBAR [UR6], URZ ;  /* 0x000000ff060073e9 */ /* 0x0005e200080000ff */
[----:B------:R-:W-:Y:S01]  /*32d0*/  UMOV UR17, UR14 ;  /* 0x0000000e00117c82 */ /* 0x000fe20008000000 */
[----:B------:R-:W-:Y:S05]  /*32e0*/  BRA.U UP0, `(.L_x_57) ;  /* 0xfffffffd00507547 */ /* 0x000fea000b83ffff */
.L_x_54:
[----:B------:R-:W-:Y:S01]  /*32f0*/  UIADD3 UR15, UPT, UPT, UR15, 0x1, URZ ;  /* 0x000000010f0f7890 */ /* 0x000fe2000fffe0ff */
[C---:B------:R-:W-:Y:S01]  /*3300*/  ISETP.NE.AND P0, PT, R10.reuse, 0x2, PT ;  /* 0x000000020a00780c */ /* 0x040fe20003f05270 */
[----:B------:R-:W-:Y:S02]  /*3310*/  UIADD3 UR7, UPT, UPT, UR7, 0xa0, URZ ;  /* 0x000000a007077890 */ /* 0x000fe4000fffe0ff */
[----:B------:R-:W-:Y:S01]  /*3320*/  UISETP.NE.AND UP0, UPT, UR15, 0x2, UPT ;  /* 0x000000020f00788c */ /* 0x000fe2000bf05270 */
[----:B-12---:R-:W-:Y:S02]  /*3330*/  SEL R0, RZ, 0x1, P0 ;  /* 0x00000001ff007807 */ /* 0x006fe40000000000 */
[----:B------:R-:W-:Y:S01]  /*3340*/  SEL R10, R10, RZ, P0 ;  /* 0x000000ff0a0a7207 */ /* 0x000fe20000000000 */
[----:B------:R-:W-:Y:S01]  /*3350*/  USEL UR6, URZ, 0x1, UP0 ;  /* 0x00000001ff067887 */ /* 0x000fe20008000000 */
[----:B------:R-:W-:Y:S01]  /*3360*/  LOP3.LUT R9, R9, R0, RZ, 0x3c, !PT ;  /* 0x0000000009097212 */ /* 0x000fe200078e3cff */
[----:B------:R-:W-:Y:S01]  /*3370*/  USEL UR15, UR15, URZ, UP0 ;  /* 0x000000ff0f0f7287 */ /* 0x000fe20008000000 */
[----:B------:R1:W-:Y:S03]  /*3380*/  UTCBAR [UR7], URZ ;  /* 0x000000ff070073e9 */ /* 0x0003e600080000ff */
[----:B------:R-:W-:Y:S01]  /*3390*/  LOP3.LUT R11, R11, UR6, RZ, 0x3c, !PT ;  /* 0x000000060b0b7c12 */ /* 0x000fe2000f8e3cff */
[----:B------:R-:W-:Y:S07]  /*33a0*/  @P1 BRA `(.L_x_58) ;  /* 0xfffffff800a01947 */ /* 0x000fee000383ffff */
[----:B------:R-:W2:Y:S01]  /*33b0*/  S2UR UR4, SR_CgaCtaId ;  /* 0x00000000000479c3 */ /* 0x000ea20000008800 */
[----:B------:R-:W-:Y:S01]  /*33c0*/  ELECT P0, URZ, PT ;  /* 0x0000000000ff782f */ /* 0x000fe20003800000 */
[----:B------:R-:W-:Y:S01]  /*33d0*/  IMAD.MOV.U32 R0, RZ, RZ, 0x1 ;  /* 0x00000001ff007424 */ /* 0x000fe200078e00ff */
[----:B------:R-:W-:Y:S01]  /*33e0*/  UIADD3 UR5, UPT, UPT, UR5, 0xb0, URZ ;  /* 0x000000b005057890 */ /* 0x000fe2000fffe0ff */
[----:B------:R-:W-:Y:S01]  /*33f0*/  SHF.L.U32 R3, R11, 0x1f, RZ ;  /* 0x0000001f0b037819 */ /* 0x000fe200000006ff */
[----:B------:R-:W-:-:S03]  /*3400*/  UMOV UR6, 0x40 ;  /* 0x0000004000067882 */ /* 0x000fc60000000000 */
[----:B------:R-:W-:Y:S01]  /*3410*/  UVIRTCOUNT.DEALLOC.SMPOOL 0x80 ;  /* 0x000000800000784c */ /* 0x000fe20000000000 */
[----:B--2---:R-:W-:Y:S02]  /*3420*/  ULEA UR4, UR4, UR6, 0x18 ;  /* 0x0000000604047291 */ /* 0x004fe4000f8ec0ff */
[----:B------:R-:W-:-:S07]  /*3430*/  ULEA UR6, UR15, UR5, 0x3 ;  /* 0x000000050f067291 */ /* 0x000fce000f8e18ff */
[----:B------:R2:W-:Y:S02]  /*3440*/  @P0 STS.U8 [UR4+0x1c], R0 ;  /* 0x00001c00ff000988 */ /* 0x0005e40008000004 */
[----:B------:R-:W4:Y:S02]  /*3450*/  SYNCS.PHASECHK.TRANS64.TRYWAIT P0, [UR6], R3 ;  /* 0x00000003ff0075a7 */ /* 0x000f240008001106 */
[----:B--2-4-:R-:W-:Y:S05]  /*3460*/  @!P0 BRA `(.L_x_59) ;  /* 0x0000007c00d08947 */ /* 0x014fea0003800000 */
.L_x_143:
[----:B-1----:R-:W-:-:S04]  /*3470*/  UIADD3 UR7, UPT, UPT, UR15, 0x1, URZ ;  /* 0x000000010f077890 */ /* 0x002fc8000fffe0ff */
[----:B------:R-:W-:-:S04]  /*3480*/  UISETP.NE.AND UP0, UPT, UR7, 0x2, UPT ;  /* 0x000000020700788c */ /* 0x000fc8000bf05270 */
[----:B------:R-:W-:Y:S02]  /*3490*/  USEL UR6, URZ, 0x1, UP0 ;  /* 0x00000001ff067887 */ /* 0x000fe40008000000 */
[----:B------:R-:W-:-:S04]  /*34a0*/  USEL UR7, UR7, URZ, UP0 ;  /* 0x000000ff07077287 */ /* 0x000fc80008000000 */
[----:B------:R-:W-:Y:S01]  /*34b0*/  ULEA UR7, UR7, UR5, 0x3 ;  /* 0x0000000507077291 */ /* 0x000fe2000f8e18ff */
[----:B--2---:R-:W-:-:S04]  /*34c0*/  LOP3.LUT R3, R11, UR6, RZ, 0x3c, !PT ;  /* 0x000000060b037c12 */ /* 0x004fc8000f8e3cff */
[----:B------:R-:W-:-:S04]  /*34d0*/  SHF.L.U32 R3, R3, 0x1f, RZ ;  /* 0x0000001f03037819 */ /* 0x000fc800000006ff */
[----:B------:R-:W1:Y:S02]  /*34e0*/  SYNCS.PHASECHK.TRANS64.TRYWAIT P0, [UR7], R3 ;  /* 0x00000003ff0075a7 */ /* 0x000e640008001107 */
[----:B-1----:R-:W-:Y:S05]  /*34f0*/  @!P0 BRA `(.L_x_60) ;  /* 0x0000007c00c48947 */ /* 0x002fea0003800000 */
.L_x_145:
[----:B------:R-:W-:Y:S01]  /*3500*/  NOP ;  /* 0x0000000000007918 */ /* 0x000fe20000000000 */
[----:B-1----:R-:W1:Y:S01]  /*3510*/  LDS R0, [UR4+0x14] ;  /* 0x00001404ff007984 */ /* 0x002e620008000800 */
[----:B------:R-:W-:Y:S01]  /*3520*/  ULOP3.LUT UR6, UR16, 0xffff, URZ, 0xc0, !UPT ;  /* 0x0000ffff10067892 */ /* 0x000fe2000f8ec0ff */
[----:B------:R-:W-:Y:S01]  /*3530*/  UMOV UR8, 0xffff ;  /* 0x0000ffff00087882 */ /* 0x000fe20000000000 */
[----:B------:R-:W-:Y:S02]  /*3540*/  UMOV UR5, 0x1 ;  /* 0x0000000100057882 */ /* 0x000fe40000000000 */
[----:B------:R-:W-:-:S04]  /*3550*/  USHF.R.U32.HI UR6, URZ, 0x5, UR6 ;  /* 0x00000005ff067899 */ /* 0x000fc80008011606 */
[----:B------:R-:W-:Y:S02]  /*3560*/  USHF.L.U32 UR8, UR8, UR6, URZ ;  /* 0x0000000608087299 */ /* 0x000fe400080006ff */
[----:B------:R-:W-:-:S04]  /*3570*/  USHF.L.U32 UR5, UR5, UR6, URZ ;  /* 0x0000000605057299 */ /* 0x000fc800080006ff */
[----:B-1----:R-:W-:-:S04]  /*3580*/  LOP3.LUT R0, R0, UR8, RZ, 0xc0, !PT ;  /* 0x0000000800007c12 */ /* 0x002fc8000f8ec0ff */
[----:B------:R-:W-:-:S13]  /*3590*/  ISETP.NE.AND P0, PT, R0, UR8, PT ;  /* 0x0000000800007c0c */ /* 0x000fda000bf05270 */
[----:B------:R-:W-:Y:S05]  /*35a0*/  @P0 BRA `(.L_x_61) ;  /* 0x0000000000580947 */ /* 0x000fea0003800000 */
[----:B------:R-:W1:Y:S02]  /*35b0*/  LDS R0, [UR4+0x18] ;  /* 0x00001804ff007984 */ /* 0x000e640008000800 */
[----:B-1----:R-:W-:-:S04]  /*35c0*/  LOP3.LUT R0, R0, UR5, RZ, 0xc0, !PT ;  /* 0x0000000500007c12 */ /* 0x002fc8000f8ec0ff */
[----:B------:R-:W-:-:S13]  /*35d0*/  ISETP.NE.AND P0, PT, R0, UR5, PT ;  /* 0x0000000500007c0c */ /* 0x000fda000bf05270 */
[----:B------:R-:W-:Y:S05]  /*35e0*/  @P0 BRA `(.L_x_62) ;  /* 0x00000000003c0947 */ /* 0x000fea0003800000 */
[----:B------:R-:W1:Y:S01]  /*35f0*/  S2R R2, SR_LANEID ;  /* 0x0000000000027919 */ /* 0x000e620000000000 */
[----:B------:R-:W-:Y:S01]  /*3600*/  ULOP3.LUT UR8, URZ, UR8, URZ, 0x33, !UPT ;  /* 0x00000008ff087292 */ /* 0x000fe2000f8e33ff */
[----:B------:R-:W-:Y:S01]  /*3610*/  LOP3.LUT R4, RZ, UR5, RZ, 0x33, !PT ;  /* 0x00000005ff047c12 */ /* 0x000fe2000f8e33ff */
[----:B------:R-:W-:Y:S02]  /*3620*/  VOTEU.ANY UR7, UPT, PT ;  /* 0x0000000000077886 */ /* 0x000fe400038e0100 */
[----:B------:R-:W-:Y:S01]  /*3630*/  UFLO.U32 UR7, UR7 ;  /* 0x00000007000772bd */ /* 0x000fe200080e0000 */
[----:B------:R-:W2:Y:S01]  /*3640*/  REDUX UR5, R4 ;  /* 0x00000000040573c4 */ /* 0x000ea20000000000 */
[----:B------:R-:W-:-:S06]  /*3650*/  IMAD.U32 R0, RZ, RZ, UR8 ;  /* 0x00000008ff007e24 */ /* 0x000fcc000f8e00ff */
[----:B------:R4:W-:Y:S01]  /*3660*/  UTCATOMSWS.AND URZ, UR8 ;  /* 0x0000000800ff79e3 */ /* 0x0009e20008000000 */
[----:B------:R-:W3:Y:S01]  /*3670*/  REDUX UR6, R0 ;  /* 0x00000000000673c4 */ /* 0x000ee20000000000 */
[----:B-1----:R-:W-:Y:S01]  /*3680*/  ISETP.EQ.U32.AND P0, PT, R2, UR7, PT ;  /* 0x0000000702007c0c */ /* 0x002fe2000bf02070 */
[----:B--2---:R-:W-:Y:S01]  /*3690*/  IMAD.U32 R2, RZ, RZ, UR5 ;  /* 0x00000005ff027e24 */ /* 0x004fe2000f8e00ff */
[----:B---3--:R-:W-:-:S11]  /*36a0*/  MOV R3, UR6 ;  /* 0x0000000600037c02 */ /* 0x008fd60008000f00 */
[----:B------:R4:W-:Y:S04]  /*36b0*/  @P0 ATOMS.AND RZ, [UR4+0x14], R3 ;  /* 0x00001403ffff098c */ /* 0x0009e8000a800004 */
[----:B------:R4:W-:Y:S01]  /*36c0*/  @P0 ATOMS.AND RZ, [UR4+0x18], R2 ;  /* 0x00001802ffff098c */ /* 0x0009e2000a800004 */
[----:B------:R-:W-:Y:S05]  /*36d0*/  BRA `(.L_x_63) ;  /* 0x0000000000147947 */ /* 0x000fea0003800000 */
.L_x_62:
[----:B------:R-:W-:Y:S02]  /*36e0*/  MOV R2, 0x3700 ;  /* 0x0000370000027802 */ /* 0x000fe40000000f00 */
[----:B---3-5:R-:W-:Y:S05]  /*36f0*/  CALL.REL.NOINC `($__internal_0_$__cuda_sm10x_tcgen05_guardrail_trap_col_being_dealloced_not_returned_by_alloc) ;  /* 0x0000008000a87944 */ /* 0x028fea0003c00000 */
[----:B------:R-:W-:Y:S05]  /*3700*/  BRA `(.L_x_63) ;  /* 0x0000000000087947 */ /* 0x000fea0003800000 */
.L_x_61:
[----:B------:R-:W-:Y:S02]  /*3710*/  MOV R2, 0x3730 ;  /* 0x0000373000027802 */ /* 0x000fe40000000f00 */
[----:B---3-5:R-:W-:Y:S05]  /*3720*/  CALL.REL.NOINC `($__internal_2_$__cuda_sm10x_tcgen05_guardrail_trap_unallocated_columns_being_dealloced) ;  /* 0x0000008000b47944 */ /* 0x028fea0003c00000 */
.L_x_63:
[----:B------:R-:W-:Y:S01]  /*3730*/  NOP ;  /* 0x0000000000007918 */ /* 0x000fe20000000000 */
[----:B----4-:R-:W-:Y:S05]  /*3740*/  EXIT ;  /* 0x000000000000794d */ /* 0x010fea0003800000 */
.L_x_47:
[----:B------:R-:W-:-:S09]  /*3750*/  UISETP.NE.OR UP2, UPT, UR8, 0x3, !UP2 ;  /* 0x000000030800788c */ /* 0x000fd2000d745670 */
[----:B------:R-:W-:Y:S05]  /*3760*/  BRA.U UP2, `(.L_x_64) ;  /* 0x0000001102147547 */ /* 0x000fea000b800000 */
[----:B------:R-:W1:Y:S01]  /*3770*/  LDC R0, c[0x0][0xb30] ;  /* 0x0002cc00ff007b82 */ /* 0x000e620000000800 */
[----:B------:R-:W2:Y:S01]  /*3780*/  LDCU.64 UR8, c[0x0][0x888] ;  /* 0x00011100ff0877ac */ /* 0x000ea20008000a00 */
[----:B------:R-:W-:Y:S02]  /*3790*/  HFMA2 R29, -RZ, RZ, 0, 0 ;  /* 0x00000000ff1d7431 */ /* 0x000fe400000001ff */
[----:B------:R-:W-:Y:S01]  /*37a0*/  IMAD.MOV.U32 R31, RZ, RZ, 0x1 ;  /* 0x00000001ff1f7424 */ /* 0x000fe200078e00ff */
[----:B------:R-:W-:Y:S01]  /*37b0*/  MOV R23, 0x2000 ;  /* 0x0000200000177802 */ /* 0x000fe20000000f00 */
[----:B------:R-:W4:Y:S01]  /*37c0*/  LDCU.64 UR4, c[0x0][0x890] ;  /* 0x00011200ff0477ac */ /* 0x000f220008000a00 */
[----:B------:R-:W-:Y:S01]  /*37d0*/  IMAD.MOV.U32 R30, RZ, RZ, RZ ;  /* 0x000000ffff1e7224 */ /* 0x000fe200078e00ff */
[----:B------:R-:W3:Y:S01]  /*37e0*/  LDC R19, c[0x0][0x370] ;  /* 0x0000dc00ff137b82 */ /* 0x000ee20000000800 */
[----:B------:R-:W-:Y:S01]  /*37f0*/  UMOV UR7, 0x400 ;  /* 0x0000040000077882 */ /* 0x000fe20000000000 */
[----:B------:R-:W-:-:S02]  /*3800*/  UPLOP3.LUT UP1, UPT, UPT, UPT, UPT, 0x40, 0x4 ;  /* 0x000000000004789c */ /* 0x000fc40003f2e870 */
[----:B------:R-:W-:-:S04]  /*3810*/  ULEA UR7, UR37, UR7, 0x18 ;  /* 0x0000000725077291 */ /* 0x000fc8000f8ec0ff */
[----:B------:R-:W3:Y:S01]  /*3820*/  LDC R2, c[0x0][0xb0c] ;  /* 0x0002c300ff027b82 */ /* 0x000ee20000000800 */
[----:B------:R-:W-:Y:S02]  /*3830*/  UIADD3 UR13, UPT, UPT, UR7, 0x48, URZ ;  /* 0x00000048070d7890 */ /* 0x000fe4000fffe0ff */
[----:B--2---:R-:W-:Y:S02]  /*3840*/  UISETP.NE.U32.AND UP2, UPT, UR8, URZ, UPT ;  /* 0x000000ff0800728c */ /* 0x004fe4000bf45070 */
[----:B------:R-:W-:Y:S02]  /*3850*/  UIADD3 UR33, UPT, UPT, UR7, 0x30, URZ ;  /* 0x0000003007217890 */ /* 0x000fe4000fffe0ff */
[----:B----4-:R-:W-:Y:S01]  /*3860*/  UISETP.NE.U32.AND UP3, UPT, UR4, URZ, UPT ;  /* 0x000000ff0400728c */ /* 0x010fe2000bf65070 */
[----:B------:R-:W2:Y:S01]  /*3870*/  LDC R18, c[0x0][0xb20] ;  /* 0x0002c800ff127b82 */ /* 0x000ea20000000800 */
[----:B-1----:R-:W-:Y:S01]  /*3880*/  ISETP.NE.AND P1, PT, R0, 0x1, PT ;  /* 0x000000010000780c */ /* 0x002fe20003f25270 */
[----:B------:R-:W-:-:S02]  /*3890*/  UISETP.NE.AND.EX UP2, UPT, UR9, URZ, UPT, UP2 ;  /* 0x000000ff0900728c */ /* 0x000fc4000bf45320 */
[----:B------:R-:W-:Y:S02]  /*38a0*/  UIADD3 UR25, UPT, UPT, UR7, 0x38, URZ ;  /* 0x0000003807197890 */ /* 0x000fe4000fffe0ff */
[----:B------:R-:W-:Y:S02]  /*38b0*/  UIADD3 UR17, UPT, UPT, UR7, 0x40, URZ ;  /* 0x0000004007117890 */ /* 0x000fe4000fffe0ff */
[----:B------:R-:W1:Y:S01]  /*38c0*/  LDC.64 R32, c[0x0][0x348] ;  /* 0x0000d200ff207b82 */ /* 0x000e620000000a00 */
[----:B------:R-:W-:Y:S02]  /*38d0*/  UPRMT UR13, UR37, 0x654, UR13 ;  /* 0x00000654250d7896 */ /* 0x000fe4000800000d */
[----:B------:R-:W-:-:S05]  /*38e0*/  UISETP.NE.AND.EX UP3, UPT, UR5, URZ, UPT, UP3 ;  /* 0x000000ff0500728c */ /* 0x000fca000bf65330 */
[----:B------:R-:W4:Y:S08]  /*38f0*/  LDC.64 R16, c[0x0][0xb10] ;  /* 0x0002c400ff107b82 */ /* 0x000f300000000a00 */
[----:B------:R-:W1:Y:S08]  /*3900*/  LDC.64 R6, c[0x0][0xb18] ;  /* 0x0002c600ff067b82 */ /* 0x000e700000000a00 */
[----:B------:R-:W1:Y:S08]  /*3910*/  LDC.64 R4, c[0x0][0xb28] ;  /* 0x0002ca00ff047b82 */ /* 0x000e700000000a00 */
[----:B--23--:R-:W1:Y:S02]  /*3920*/  LDC R22, c[0x0][0x374] ;  /* 0x0000dd00ff167b82 */ /* 0x00ce640000000800 */
.L_x_75:
[C---:B------:R-:W-:Y:S02]  /*3930*/  LEA R0, R30.reuse, UR7, 0x3 ;  /* 0x000000071e007c11 */ /* 0x040fe4000f8e18ff */
[----:B------:R-:W-:Y:S02]  /*3940*/  SHF.L.U32 R3, R29, 0x1f, RZ ;  /* 0x0000001f1d037819 */ /* 0x000fe400000006ff */
[----:B------:R-:W-:Y:S02]  /*3950*/  LEA R24, R30, UR7, 0x4 ;  /* 0x000000071e187c11 */ /* 0x000fe4000f8e20ff */
[----:B--2---:R-:W2:Y:S02]  /*3960*/  SYNCS.PHASECHK.TRANS64.TRYWAIT P0, [R0+URZ+0x80], R3 ;  /* 0x00008003000075a7 */ /* 0x004ea400080011ff */
[----:B--2---:R-:W-:Y:S05]  /*3970*/  @!P0 BRA `(.L_x_65) ;  /* 0x0000007800bc8947 */ /* 0x004fea0003800000 */
.L_x_146:
[----:B------:R-:W-:Y:S01]  /*3980*/  ISETP.GE.AND P0, PT, R72, 0x1, PT ;  /* 0x000000014800780c */ /* 0x000fe20003f06270 */
[----:B------:R-:W3:Y:S01]  /*3990*/  LDS.128 R24, [R24+0xf0] ;  /* 0x0000f00018187984 */ /* 0x000ee20000000c00 */
[----:B--2---:R-:W-:Y:S01]  /*39a0*/  VIADD R0, R0, 0x90 ;  /* 0x0000009000007836 */ /* 0x004fe20000000000 */
[----:B------:R-:W-:Y:S01]  /*39b0*/  @!PT LDS RZ, [RZ] ;  /* 0x00000000fffff984 */ /* 0x000fe20000000800 */
[----:B------:R-:W-:Y:S01]  /*39c0*/  @!PT LDS RZ, [RZ] ;  /* 0x00000000fffff984 */ /* 0x000fe20000000800 */
[----:B------:R-:W-:Y:S01]  /*39d0*/  @!PT LDS RZ, [RZ] ;  /* 0x00000000fffff984 */ /* 0x000fe20000000800 */
[----:B------:R-:W-:Y:S01]  /*39e0*/  @!PT LDS RZ, [RZ] ;  /* 0x00000000fffff984 */ /* 0x000fe20000000800 */
[----:B------:R2:W-:Y:S06]  /*39f0*/  MEMBAR.ALL.CTA ;  /* 0x0000000000007992 */ /* 0x0005ec0000008000 */
[----:B--2---:R-:W2:Y:S01]  /*3a00*/  FENCE.VIEW.ASYNC.S ;  /* 0x00000000000073c6 */ /* 0x004ea20000000000 */
[----:B------:R-:W-:Y:S04]  /*3a10*/  PRMT R0, RZ, 0x654, R0 ;  /* 0x00000654ff007816 */ /* 0x000fe80000000000 */
[----:B--2---:R2:W-:Y:S01]  /*3a20*/  SYNCS.ARRIVE.TRANS64.RED.A1T0 RZ, [R0+URZ], RZ ;  /* 0x000000ff00ff79a7 */ /* 0x0045e200081004ff */
[----:B---3--:R-:W-:Y:S11]  /*3a30*/  LOP3.LUT P3, RZ, R26, 0x1, RZ, 0xc0, !PT ;  /* 0x000000011aff7812 */ /* 0x008ff6000786c0ff */
[----:B------:R-:W-:Y:S02]  /*3a40*/  @!UPT UIADD3 URZ, UPT, UPT, URZ, URZ, URZ ;  /* 0x000000fffffff290 */ /* 0x000fe4000fffe0ff */
[----:B------:R-:W-:Y:S02]  /*3a50*/  @P3 MOV R13, R24 ;  /* 0x00000018000d3202 */ /* 0x000fe40000000f00 */
[----:B------:R-:W-:Y:S01]  /*3a60*/  @P3 LOP3.LUT R8, R25, 0xffff, RZ, 0xc0, !PT ;  /* 0x0000ffff19083812 */ /* 0x000fe200078ec0ff */
[----:B--2---:R-:W-:Y:S06]  /*3a70*/  @!P0 BRA `(.L_x_66) ;  /* 0x0000000000a48947 */ /* 0x004fec0003800000 */
[----:B-1----:R-:W-:Y:S01]  /*3a80*/  IMAD.HI.U32 R35, R22, R7, RZ ;  /* 0x0000000716237227 */ /* 0x002fe200078e00ff */
[----:B------:R-:W-:Y:S02]  /*3a90*/  ISETP.NE.AND P0, PT, R6, 0x1, PT ;  /* 0x000000010600780c */ /* 0x000fe40003f05270 */
[----:B------:R-:W-:Y:S01]  /*3aa0*/  ISETP.NE.AND P2, PT, R72, 0x1, PT ;  /* 0x000000014800780c */ /* 0x000fe20003f45270 */
[----:B----4-:R-:W-:Y:S01]  /*3ab0*/  IMAD.HI.U32 R34, R19, R16, RZ ;  /* 0x0000001013227227 */ /* 0x010fe200078e00ff */
[----:B------:R-:W-:Y:S02]  /*3ac0*/  SHF.R.U32.HI R35, RZ, R18, R35 ;  /* 0x00000012ff237219 */ /* 0x000fe40000011623 */
[----:B------:R-:W-:Y:S01]  /*3ad0*/  ISETP.NE.AND P4, PT, R2, 0x1, PT ;  /* 0x000000010200780c */ /* 0x000fe20003f85270 */
[----:B------:R-:W-:Y:S01]  /*3ae0*/  IMAD.HI.U32 R36, R13, R16, RZ ;  /* 0x000000100d247227 */ /* 0x000fe200078e00ff */
[----:B------:R-:W-:Y:S02]  /*3af0*/  SHF.R.U32.HI R34, RZ, R17, R34 ;  /* 0x00000011ff227219 */ /* 0x000fe40000011622 */
[----:B------:R-:W-:Y:S01]  /*3b00*/  SEL R3, R22, R35, !P0 ;  /* 0x0000002316037207 */ /* 0x000fe20004000000 */
[C---:B------:R-:W-:Y:S01]  /*3b10*/  IMAD.HI.U32 R35, R8.reuse, R7, RZ ;  /* 0x0000000708237227 */ /* 0x040fe200078e00ff */
[----:B------:R-:W-:Y:S02]  /*3b20*/  SEL R11, R19, R34, !P4 ;  /* 0x00000022130b7207 */ /* 0x000fe40006000000 */
[----:B------:R-:W-:Y:S01]  /*3b30*/  SHF.R.U32.HI R36, RZ, R17, R36 ;  /* 0x00000011ff247219 */ /* 0x000fe20000011624 */
[----:B------:R-:W-:Y:S01]  /*3b40*/  IMAD.HI.U32 R38, R3, R4, RZ ;  /* 0x0000000403267227 */ /* 0x000fe200078e00ff */
[----:B------:R-:W-:Y:S03]  /*3b50*/  SHF.R.U32.HI R35, RZ, R18, R35 ;  /* 0x00000012ff237219 */ /* 0x000fe60000011623 */
[----:B------:R-:W-:Y:S01]  /*3b60*/  IMAD.HI.U32 R34, R11, R4, RZ ;  /* 0x000000040b227227 */ /* 0x000fe200078e00ff */
[----:B------:R-:W-:Y:S02]  /*3b70*/  @P2 SHF.R.U32.HI R3, RZ, R5, R38 ;  /* 0x00000005ff032219 */ /* 0x000fe40000011626 */
[----:B------:R-:W-:Y:S02]  /*3b80*/  SEL R9, R8, R35, !P0 ;  /* 0x0000002308097207 */ /* 0x000fe40004000000 */
[----:B------:R-:W-:Y:S01]  /*3b90*/  @P2 SHF.R.U32.HI R11, RZ, R5, R34 ;  /* 0x00000005ff0b2219 */ /* 0x000fe20000011622 */
[C---:B------:R-:W-:Y:S01]  /*3ba0*/  IMAD R10, R72.reuse, R3, RZ ;  /* 0x00000003480a7224 */ /* 0x040fe200078e02ff */
[----:B------:R-:W-:Y:S01]  /*3bb0*/  SEL R3, R13, R36, !P4 ;  /* 0x000000240d037207 */ /* 0x000fe20006000000 */
[C---:B------:R-:W-:Y:S03]  /*3bc0*/  IMAD.HI.U32 R14, R9.reuse, R4, RZ ;  /* 0x00000004090e7227 */ /* 0x040fe600078e00ff */
[----:B------:R-:W-:Y:S01]  /*3bd0*/  ISETP.GE.AND P0, PT, R9, R10, PT ;  /* 0x0000000a0900720c */ /* 0x000fe20003f06270 */
[C---:B------:R-:W-:Y:S01]  /*3be0*/  IMAD R12, R72.reuse, R11, RZ ;  /* 0x0000000b480c7224 */ /* 0x040fe200078e02ff */
[-C--:B------:R-:W-:Y:S04]  /*3bf0*/  SHF.R.U32.HI R14, RZ, R5.reuse, R14 ;  /* 0x00000005ff0e7219 */ /* 0x080fe8000001160e */
[----:B------:R-:W-:Y:S02]  /*3c00*/  ISETP.GE.OR P0, PT, R3, R12, P0 ;  /* 0x0000000c0300720c */ /* 0x000fe40000706670 */
[----:B------:R-:W-:Y:S05]  /*3c10*/  SEL R15, R9, R14, !P2 ;  /* 0x0000000e090f7207 */ /* 0x000fea0005000000 */
[----:B------:R-:W-:Y:S04]  /*3c20*/  IMAD.MOV R14, RZ, RZ, -R15 ;  /* 0x000000ffff0e7224 */ /* 0x000fe800078e0a0f */
[----:B------:R-:W-:Y:S02]  /*3c30*/  IMAD R14, R72, R14, R9 ;  /* 0x0000000e480e7224 */ /* 0x000fe400078e0209 */
[C---:B------:R-:W-:Y:S05]  /*3c40*/  @!P0 IMAD.HI.U32 R10, R3.reuse, R4, RZ ;  /* 0x00000004030a8227 */ /* 0x040fea00078e00ff */
[----:B------:R-:W-:Y:S04]  /*3c50*/  @!P0 SHF.R.U32.HI R10, RZ, R5, R10 ;  /* 0x00000005ff0a8219 */ /* 0x000fe8000001160a */
[----:B------:R-:W-:Y:S01]  /*3c60*/  @!P0 SEL R0, R3, R10, !P2 ;  /* 0x0000000a03008207 */ /* 0x000fe20005000000 */
[----:B------:R-:W-:Y:S03]  /*3c70*/  IMAD.MOV R10, RZ, RZ, -R3 ;  /* 0x000000ffff0a7224 */ /* 0x000fe600078e0a03 */
[----:B------:R-:W-:Y:S01]  /*3c80*/  @!P0 IADD3 R15, PT, PT, R15, -R0, RZ ;  /* 0x800000000f0f8210 */ /* 0x000fe20007ffe0ff */
[----:B------:R-:W-:Y:S01]  /*3c90*/  @!P0 IMAD R0, R11, R14, R0 ;  /* 0x0000000e0b008224 */ /* 0x000fe200078e0200 */
[----:B------:R-:W-:Y:S01]  /*3ca0*/  IADD3 R11, PT, PT, -R9, RZ, RZ ;  /* 0x000000ff090b7210 */ /* 0x000fe20007ffe1ff */
[----:B------:R-:W-:Y:S02]  /*3cb0*/  IMAD R13, R2, R10, R13 ;  /* 0x0000000a020d7224 */ /* 0x000fe400078e020d */
[----:B------:R-:W-:Y:S02]  /*3cc0*/  @!P0 IMAD R9, R15, R72, R3 ;  /* 0x000000480f098224 */ /* 0x000fe400078e0203 */
[----:B------:R-:W-:Y:S02]  /*3cd0*/  @!P0 IMAD.MOV.U32 R3, RZ, RZ, R0 ;  /* 0x000000ffff038224 */ /* 0x000fe400078e0000 */
[----:B------:R-:W-:Y:S02]  /*3ce0*/  IMAD R8, R6, R11, R8 ;  /* 0x0000000b06087224 */ /* 0x000fe400078e0208 */
[----:B------:R-:W-:Y:S02]  /*3cf0*/  IMAD R13, R3, R2, R13 ;  /* 0x00000002030d7224 */ /* 0x000fe400078e020d */
[----:B------:R-:W-:Y:S02]  /*3d00*/  IMAD R8, R9, R6, R8 ;  /* 0x0000000609087224 */ /* 0x000fe400078e0208 */
.L_x_66:
[----:B------:R-:W-:Y:S05]  /*3d10*/  BRA.U UP1, `(.L_x_67) ;  /* 0x0000000101107547 */ /* 0x000fea000b800000 */
[----:B------:R-:W-:Y:S04]  /*3d20*/  MOV R0, UR6 ;  /* 0x0000000600007c02 */ /* 0x000fe80008000f00 */
[----:B------:R-:W-:Y:S04]  /*3d30*/  SHF.L.U32 R3, R0, 0x1f, RZ ;  /* 0x0000001f00037819 */ /* 0x000fe800000006ff */
[----:B------:R-:W2:Y:S02]  /*3d40*/  SYNCS.PHASECHK.TRANS64.TRYWAIT P0, [UR7+0x78], R3 ;  /* 0x00007803ff0075a7 */ /* 0x000ea40008001107 */
[----:B--2---:R-:W-:Y:S05]  /*3d50*/  @!P0 BRA `(.L_x_68) ;  /* 0x0000007400d88947 */ /* 0x004fea0003800000 */
.L_x_67:
[----:B------:R-:W-:Y:S02]  /*3d60*/  R2UR UR35, R21 ;  /* 0x00000000152372ca */ /* 0x000fe400000e0000 */
[----:B------:R-:W-:Y:S02]  /*3d70*/  R2UR UR34, R20 ;  /* 0x00000000142272ca */ /* 0x000fe400000e0000 */
[----:B------:R-:W-:Y:S02]  /*3d80*/  ISETP.NE.U32.AND P2, PT, RZ, UR4, PT ;  /* 0x00000004ff007c0c */ /* 0x000fe4000bf45070 */
[----:B------:R-:W-:Y:S02]  /*3d90*/  SHF.L.U32 R12, R31, 0x1f, RZ ;  /* 0x0000001f1f0c7819 */ /* 0x000fe400000006ff */
[----:B------:R-:W-:Y:S05]  /*3da0*/  ISETP.NE.AND.EX P2, PT, RZ, UR5, PT, P2 ;  /* 0x00000005ff007c0c */ /* 0x000fea000bf45320 */
[----:B------:R-:W-:Y:S02]  /*3db0*/  USHF.L.U32 UR35, UR35, 0x7, URZ ;  /* 0x0000000723237899 */ /* 0x000fe400080006ff */
[----:B------:R-:W-:Y:S01]  /*3dc0*/  USHF.L.U32 UR34, UR34, 0x8, URZ ;  /* 0x0000000822227899 */ /* 0x000fe200080006ff */
[----:B------:R-:W-:Y:S11]  /*3dd0*/  BRA.U !UP3, `(.L_x_69) ;  /* 0x000000010b347547 */ /* 0x000ff6000b800000 */
[----:B------:R-:W-:Y:S01]  /*3de0*/  UPLOP3.LUT UP0, UPT, UPT, UPT, UP2, 0x80, 0x8 ;  /* 0x000000000008789c */ /* 0x000fe20003f0f020 */
[----:B--2---:R-:W-:Y:S02]  /*3df0*/  HFMA2 R0, -RZ, RZ, 0, 5.9604644775390625e-08 ;  /* 0x00000001ff007431 */ /* 0x004fe400000001ff */
[----:B------:R-:W-:Y:S03]  /*3e00*/  IMAD.MOV.U32 R171, RZ, RZ, 0x1 ;  /* 0x00000001ffab7424 */ /* 0x000fe600078e00ff */
[----:B------:R-:W-:Y:S05]  /*3e10*/  PLOP3.LUT P0, PT, PT, PT, UP0, 0x80, 0x8 ;  /* 0x000000000008781c */ /* 0x000fea0003f0f008 */
[----:B------:R-:W2:Y:S01]  /*3e20*/  @UP0 LDCU.64 UR10, c[0x0][0x888] ;  /* 0x00011100ff0a07ac */ /* 0x000ea20008000a00 */
[----:B------:R-:W-:Y:S07]  /*3e30*/  @UP0 UIMAD UR8, UR36, UR4, URZ ;  /* 0x00000004240802a4 */ /* 0x000fee000f8e02ff */
[----:B------:R-:W-:Y:S01]  /*3e40*/  @!P0 PRMT R171, R0, 0x7610, R171 ;  /* 0x0000761000ab8816 */ /* 0x000fe200000000ab */
[----:B--2---:R-:W-:Y:S03]  /*3e50*/  @UP0 UIMAD.WIDE UR10, UR8, 0x4, UR10 ;  /* 0x00000004080a08a5 */ /* 0x004fe6000f8e020a */
[----:B------:R-:W2:Y:S03]  /*3e60*/  @!UP0 LDCU UR8, c[0x0][0x880] ;  /* 0x00011000ff0887ac */ /* 0x000ea60008000800 */
[----:B------:R-:W-:Y:S01]  /*3e70*/  IMAD.U32 R10, RZ, RZ, UR10 ;  /* 0x0000000aff0a7e24 */ /* 0x000fe2000f8e00ff */
[----:B------:R-:W-:Y:S05]  /*3e80*/  MOV R11, UR11 ;  /* 0x0000000b000b7c02 */ /* 0x000fea0008000f00 */
[----:B-----5:R3:W5:Y:S02]  /*3e90*/  @P0 LDG.E R81, desc[UR46][R10.64] ;  /* 0x0000002e0a510981 */ /* 0x020764000c1e1900 */
[----:B--23--:R-:W-:Y:S07]  /*3ea0*/  @!P0 IMAD.U32 R81, RZ, RZ, UR8 ;  /* 0x00000008ff518e24 */ /* 0x00cfee000f8e00ff */
.L_x_69:
[----:B-----5:R-:W-:Y:S01]  /*3eb0*/  @!P2 FSETP.EQ.AND P0, PT, R81, RZ, PT ;  /* 0x000000ff5100a20b */ /* 0x020fe20003f02000 */
[----:B------:R-:W-:Y:S01]  /*3ec0*/  @!UPT UIADD3 URZ, UPT, UPT, URZ, URZ, URZ ;  /* 0x000000fffffff290 */ /* 0x000fe2000fffe0ff */
[----:B------:R-:W-:Y:S11]  /*3ed0*/  @!P2 BRA `(.L_x_70) ;  /* 0x000000000014a947 */ /* 0x000ff60003800000 */
[----:B------:R-:W-:Y:S02]  /*3ee0*/  LOP3.LUT P2, RZ, R171, 0xff, RZ, 0xc0, !PT ;  /* 0x000000ffabff7812 */ /* 0x000fe4000784c0ff */
[----:B------:R-:W-:Y:S04]  /*3ef0*/  PLOP3.LUT P0, PT, PT, PT, UP0, 0x80, 0x8 ;  /* 0x000000000008781c */ /* 0x000fe80003f0f008 */
[----:B------:R-:W-:Y:S07]  /*3f00*/  PLOP3.LUT P0, PT, P0, PT, PT, 0x8, 0x80 ;  /* 0x000000000080781c */ /* 0x000fee000070e170 */
[----:B------:R-:W-:Y:S11]  /*3f10*/  @P2 FSETP.EQ.AND P0, PT, R81, RZ, PT ;  /* 0x000000ff5100220b */ /* 0x000ff60003f02000 */
[----:B------:R-:W-:Y:S02]  /*3f20*/  @!UPT UIADD3 URZ, UPT, UPT, URZ, URZ, URZ ;  /* 0x000000fffffff290 */ /* 0x000fe4000fffe0ff */
.L_x_70:
[----:B------:R-:W3:Y:S01]  /*3f30*/  SYNCS.PHASECHK.TRANS64.TRYWAIT P2, [UR7+0x50], R12 ;  /* 0x0000500cff0075a7 */ /* 0x000ee20008041107 */
[----:B------:R-:W-:Y:S04]  /*3f40*/  ELECT P4, URZ, PT ;  /* 0x0000000000ff782f */ /* 0x000fe80003880000 */
[----:B------:R-:W-:Y:S11]  /*3f50*/  PLOP3.LUT P4, PT, P0, P4, PT, 0xf2, 0x2f ;  /* 0x00000000002f781c */ /* 0x000ff60000789e72 */
[----:B------:R-:W-:Y:S02]  /*3f60*/  @!UPT UIADD3 URZ, UPT, UPT, URZ, URZ, URZ ;  /* 0x000000fffffff290 */ /* 0x000fe4000fffe0ff */
[----:B-1----:R-:W-:Y:S05]  /*3f70*/  @!P4 IADD3 R9, P0, PT, R32, 0x580, RZ ;  /* 0x000005802009c810 */ /* 0x002fea0007f1e0ff */
[----:B--2---:R-:W-:Y:S01]  /*3f80*/  @!P4 IMAD.X R0, RZ, RZ, R33, P0 ;  /* 0x000000ffff00c224 */ /* 0x004fe200000e0621 */
[----:B---3--:R-:W-:Y:S07]  /*3f90*/  @!P2 BRA `(.L_x_71) ;  /* 0x000000740060a947 */ /* 0x008fee0003800000 */
.L_x_149:
[----:B------:R-:W-:Y:S01]  /*3fa0*/  @!P4 R2UR UR8, R0 ;  /* 0x000000000008c2ca */ /* 0x000fe200000e0000 */
[----:B------:R-:W-:Y:S01]  /*3fb0*/  VOTEU.ALL UP1, P4 ;  /* 0x0000000000ff7886 */ /* 0x000fe20002020000 */
[----:B------:R-:W-:Y:S01]  /*3fc0*/  @!P4 R2UR UR9, R9 ;  /* 0x000000000909c2ca */ /* 0x000fe200000e0000 */
[----:B------:R-:W-:Y:S01]  /*3fd0*/  @!P4 IMAD.MOV.U32 R0, RZ, RZ, 0x2000 ;  /* 0x00002000ff00c424 */ /* 0x000fe200078e00ff */
[----:B------:R-:W-:Y:S01]  /*3fe0*/  UMOV UR10, 0x0 ;  /* 0x00000000000a7882 */ /* 0x000fe20000000000 */
[----:B------:R-:W-:Y:S01]  /*3ff0*/  UMOV UR11, 0x10000000 ;  /* 0x10000000000b7882 */ /* 0x000fe20000000000 */
[----:B------:R-:W-:Y:S01]  /*4000*/  @!UP1 UIADD3 UR32, UPT, UPT, UR7, 0x200, URZ ;  /* 0x0000020007209890 */ /* 0x000fe2000fffe0ff */
[----:B------:R-:W-:Y:S01]  /*4010*/  @!P4 IADD3 R9, P0, PT, R32, 0x580, RZ ;  /* 0x000005802009c810 */ /* 0x000fe20007f1e0ff */
[----:B------:R-:W-:Y:S05]  /*4020*/  VOTEU.ALL UP1, P4 ;  /* 0x0000000000ff7886 */ /* 0x000fea0002020000 */
[----:B------:R-:W-:Y:S01]  /*4030*/  IMAD.U32 R11, RZ, RZ, UR8 ;  /* 0x00000008ff0b7e24 */ /* 0x000fe2000f8e00ff */
[----:B------:R-:W-:Y:S01]  /*4040*/  UPRMT UR8, UR37, 0x654, UR33 ;  /* 0x0000065425087896 */ /* 0x000fe20008000021 */
[----:B------:R-:W-:Y:S03]  /*4050*/  IMAD.U32 R10, RZ, RZ, UR9 ;  /* 0x00000009ff0a7e24 */ /* 0x000fe6000f8e00ff */
[----:B------:R-:W-:Y:S02]  /*4060*/  @!P4 R2UR UR15, R11 ;  /* 0x000000000b0fc2ca */ /* 0x000fe400000e0000 */
[----:B------:R-:W-:Y:S11]  /*4070*/  @!P4 R2UR UR14, R10 ;  /* 0x000000000a0ec2ca */ /* 0x000ff600000e0000 */
[----:B------:R-:W-:Y:S02]  /*4080*/  @!UPT UIADD3 URZ, UPT, UPT, URZ, URZ, URZ ;  /* 0x000000fffffff290 */ /* 0x000fe4000fffe0ff */
[----:B------:R2:W-:Y:S01]  /*4090*/  @!UP1 UTMALDG.3D [UR32], [UR14], desc[UR10] ;  /* 0x00000a200e0095b4 */ /* 0x0005e20008011000 */
[----:B------:R3:W-:Y:S01]  /*40a0*/  @!P4 SYNCS.ARRIVE.TRANS64.RED.A0TR RZ, [UR7+0x30], R0 ;  /* 0x00003000ffffc9a7 */ /* 0x0007e20008300407 */
[----:B------:R-:W-:Y:S01]  /*40b0*/  SYNCS.ARRIVE.TRANS64.RED.A1T0 RZ, [UR8], RZ ;  /* 0x000000ffffff79a7 */ /* 0x000fe20008100408 */
[----:B---3--:R-:W-:Y:S01]  /*40c0*/  @!P4 IMAD.X R0, RZ, RZ, R33, P0 ;  /* 0x000000ffff00c224 */ /* 0x008fe200000e0621 */
[----:B------:R-:W3:Y:S02]  /*40d0*/  SYNCS.PHASECHK.TRANS64.TRYWAIT P2, [UR7+0x58], R12 ;  /* 0x0000580cff0075a7 */ /* 0x000ee40008041107 */
[----:B--23--:R-:W-:Y:S05]  /*40e0*/  @!P2 BRA `(.L_x_72) ;  /* 0x000000740024a947 */ /* 0x00cfea0003800000 */
.L_x_151:
        /* <DEDUP_REMOVED lines=8> */
[----:B------:R-:W-:Y:S01]  /*4170*/  @!UP1 UIADD3 UR24, UPT, UPT, UR7, 0x2200, URZ ;  /* 0x0000220007189890 */ /* 0x000fe2000fffe0ff */
[----:B------:R-:W-:Y:S01]  /*4180*/  VOTEU.ALL UP1, P4 ;  /* 0x0000000000ff7886 */ /* 0x000fe20002020000 */
[----:B------:R-:W-:Y:S01]  /*4190*/  UMOV UR27, UR35 ;  /* 0x00000023001b7c82 */ /* 0x000fe20008000000 */
[----:B------:R-:W-:Y:S02]  /*41a0*/  UMOV UR28, UR36 ;  /* 0x00000024001c7c82 */ /* 0x000fe40008000000 */
[----:B------:R-:W-:Y:S01]  /*41b0*/  IMAD.U32 R11, RZ, RZ, UR8 ;  /* 0x00000008ff0b7e24 */ /* 0x000fe2000f8e00ff */
[----:B------:R-:W-:Y:S01]  /*41c0*/  UPRMT UR8, UR37, 0x654, UR25 ;  /* 0x0000065425087896 */ /* 0x000fe20008000019 */
[----:B------:R-:W-:Y:S02]  /*41d0*/  IMAD.U32 R10, RZ, RZ, UR9 ;  /* 0x00000009ff0a7e24 */ /* 0x000fe4000f8e00ff */
[----:B------:R-:W-:Y:S01]  /*41e0*/  @!P4 IMAD.X R20, RZ, RZ, R33, P0 ;  /* 0x000000ffff14c224 */ /* 0x000fe200000e0621 */
[----:B------:R-:W-:Y:S02]  /*41f0*/  @!P4 R2UR UR15, R11 ;  /* 0x000000000b0fc2ca */ /* 0x000fe400000e0000 */
[----:B------:R-:W-:Y:S11]  /*4200*/  @!P4 R2UR UR14, R10 ;  /* 0x000000000a0ec2ca */ /* 0x000ff600000e0000 */
[----:B------:R-:W-:Y:S02]  /*4210*/  @!UPT UIADD3 URZ, UPT, UPT, URZ, URZ, URZ ;  /* 0x000000fffffff290 */ /* 0x000fe4000fffe0ff */
[----:B------:R2:W-:Y:S01]  /*4220*/  @!UP1 UTMALDG.3D [UR24], [UR14], desc[UR10] ;  /* 0x00000a180e0095b4 */ /* 0x0005e20008011000 */
[----:B------:R2:W-:Y:S01]  /*4230*/  @!P4 SYNCS.ARRIVE.TRANS64.RED.A0TR RZ, [UR7+0x38], R0 ;  /* 0x00003800ffffc9a7 */ /* 0x0005e20008300407 */
[----:B------:R-:W-:Y:S01]  /*4240*/  SYNCS.ARRIVE.TRANS64.RED.A1T0 RZ, [UR8], RZ ;  /* 0x000000ffffff79a7 */ /* 0x000fe20008100408 */
[----:B------:R-:W3:Y:S02]  /*4250*/  SYNCS.PHASECHK.TRANS64.TRYWAIT P2, [UR7+0x60], R12 ;  /* 0x0000600cff0075a7 */ /* 0x000ee40008041107 */
[----:B--23--:R-:W-:Y:S05]  /*4260*/  @!P2 BRA `(.L_x_73) ;  /* 0x0000007000dca947 */ /* 0x00cfea0003800000 */
.L_x_153:
[----:B------:R-:W2:Y:S01]  /*4270*/  LDC.64 R14, c[0x0][0xb10] ;  /* 0x0002c400ff0e7b82 */ /* 0x000ea20000000a00 */
[----:B------:R-:W-:Y:S01]  /*4280*/  @!P4 R2UR UR8, R20 ;  /* 0x000000001408c2ca */ /* 0x000fe200000e0000 */
[----:B------:R-:W-:Y:S01]  /*4290*/  VOTEU.ALL UP1, P4 ;  /* 0x0000000000ff7886 */ /* 0x000fe20002020000 */
[----:B------:R-:W-:Y:S01]  /*42a0*/  @!P4 R2UR UR9, R21 ;  /* 0x000000001509c2ca */ /* 0x000fe200000e0000 */
[----:B------:R-:W-:Y:S01]  /*42b0*/  UMOV UR10, 0x0 ;  /* 0x00000000000a7882 */ /* 0x000fe20000000000 */
[----:B------:R-:W-:Y:S03]  /*42c0*/  UMOV UR11, 0x10000000 ;  /* 0x10000000000b7882 */ /* 0x000fe60000000000 */
[----:B------:R-:W3:Y:S01]  /*42d0*/  LDC.64 R10, c[0x0][0xb18] ;  /* 0x0002c600ff0a7b82 */ /* 0x000ee20000000a00 */
[----:B------:R-:W-:Y:S01]  /*42e0*/  @!UP1 UIADD3 UR18, UPT, UPT, UR34, 0x80, URZ ;  /* 0x0000008022129890 */ /* 0x000fe2000fffe0ff */
[----:B------:R-:W-:Y:S01]  /*42f0*/  @P3 SHF.R.U32.HI R28, RZ, 0x10, R25 ;  /* 0x00000010ff1c3819 */ /* 0x000fe20000011619 */
[----:B------:R-:W-:Y:S01]  /*4300*/  @!UP1 UIADD3 UR16, UPT, UPT, UR7, 0x4200, URZ ;  /* 0x0000420007109890 */ /* 0x000fe2000fffe0ff */
[----:B------:R-:W-:Y:S01]  /*4310*/  VIADD R30, R30, 0x1 ;  /* 0x000000011e1e7836 */ /* 0x000fe20000000000 */
[----:B------:R-:W-:Y:S03]  /*4320*/  VOTEU.ALL UP1, P4 ;  /* 0x0000000000ff7886 */ /* 0x000fe60002020000 */
[----:B------:R-:W5:Y:S01]  /*4330*/  @!P1 LDC R0, c[0x0][0xb20] ;  /* 0x0002c800ff009b82 */ /* 0x000f620000000800 */
[----:B------:R-:W-:Y:S01]  /*4340*/  UMOV UR19, UR35 ;  /* 0x0000002300137c82 */ /* 0x000fe20008000000 */
[----:B------:R-:W-:Y:S01]  /*4350*/  IMAD.U32 R21, RZ, RZ, UR8 ;  /* 0x00000008ff157e24 */ /* 0x000fe2000f8e00ff */
[----:B------:R-:W-:Y:S05]  /*4360*/  UMOV UR20, UR36 ;  /* 0x0000002400147c82 */ /* 0x000fea0008000000 */
[----:B-1----:R-:W1:Y:S01]  /*4370*/  @!P1 LDC R3, c[0x0][0xb0c] ;  /* 0x0002c300ff039b82 */ /* 0x002e620000000800 */
[----:B------:R-:W-:Y:S01]  /*4380*/  IMAD.U32 R20, RZ, RZ, UR9 ;  /* 0x00000009ff147e24 */ /* 0x000fe2000f8e00ff */
[----:B------:R-:W-:Y:S01]  /*4390*/  UPRMT UR8, UR37, 0x654, UR17 ;  /* 0x0000065425087896 */ /* 0x000fe20008000011 */
[----:B------:R-:W-:Y:S03]  /*43a0*/  @!P4 R2UR UR15, R21 ;  /* 0x00000000150fc2ca */ /* 0x000fe600000e0000 */
[----:B------:R-:W-:Y:S01]  /*43b0*/  @!P4 R2UR UR14, R20 ;  /* 0x00000000140ec2ca */ /* 0x000fe200000e0000 */
[----:B------:R-:W-:Y:S11]  /*43c0*/  @!P4 IMAD.MOV.U32 R20, RZ, RZ, 0x2000 ;  /* 0x00002000ff14c424 */ /* 0x000ff600078e00ff */
[----:B------:R-:W-:Y:S01]  /*43d0*/  @!UPT UIADD3 URZ, UPT, UPT, URZ, URZ, URZ ;  /* 0x000000fffffff290 */ /* 0x000fe2000fffe0ff */
[----:B------:R1:W-:Y:S01]  /*43e0*/  @!UP1 UTMALDG.3D [UR16], [UR14], desc[UR10] ;  /* 0x00000a100e0095b4 */ /* 0x0003e20008011000 */
[----:B------:R1:W-:Y:S02]  /*43f0*/  @!P4 SYNCS.ARRIVE.TRANS64.RED.A0TR RZ, [UR7+0x40], R20 ;  /* 0x00004014ffffc9a7 */ /* 0x0003e40008300407 */
[----:B-1----:R-:W-:Y:S01]  /*4400*/  @!P1 ISETP.NE.AND P2, PT, R3, 0x1, PT ;  /* 0x000000010300980c */ /* 0x002fe20003f45270 */
[C---:B--2---:R-:W-:Y:S01]  /*4410*/  @!P1 IMAD.HI.U32 R14, R13.reuse, R14, RZ ;  /* 0x0000000e0d0e9227 */ /* 0x044fe200078e00ff */
[----:B---3--:R-:W-:Y:S03]  /*4420*/  @!P1 ISETP.NE.AND P0, PT, R10, 0x1, PT ;  /* 0x000000010a00980c */ /* 0x008fe60003f05270 */
[C---:B------:R-:W-:Y:S01]  /*4430*/  @!P1 IMAD.HI.U32 R11, R8.reuse, R11, RZ ;  /* 0x0000000b080b9227 */ /* 0x040fe200078e00ff */
[----:B------:R-:W-:Y:S04]  /*4440*/  @!P1 SHF.R.U32.HI R14, RZ, R15, R14 ;  /* 0x0000000fff0e9219 */ /* 0x000fe8000001160e */
[----:B-----5:R-:W-:Y:S01]  /*4450*/  @!P1 SHF.R.U32.HI R9, RZ, R0, R11 ;  /* 0x00000000ff099219 */ /* 0x020fe2000001160b */
[----:B------:R-:W-:Y:S01]  /*4460*/  SYNCS.ARRIVE.TRANS64.RED.A1T0 RZ, [UR8], RZ ;  /* 0x000000ffffff79a7 */ /* 0x000fe20008100408 */
[----:B------:R-:W-:Y:S02]  /*4470*/  @!P1 SEL R14, R13, R14, !P2 ;  /* 0x0000000e0d0e9207 */ /* 0x000fe40005000000 */
[----:B------:R-:W-:Y:S01]  /*4480*/  @!P1 SEL R9, R8, R9, !P0 ;  /* 0x0000000908099207 */ /* 0x000fe20004000000 */
[----:B------:R-:W1:Y:S04]  /*4490*/  SYNCS.PHASECHK.TRANS64.TRYWAIT P5, [UR7+0x68], R12 ;  /* 0x0000680cff0075a7 */ /* 0x000e6800080a1107 */
[----:B------:R-:W-:Y:S02]  /*44a0*/  @!P1 IMAD.IADD R0, R9, 0x1, -R14 ;  /* 0x0000000109009824 */ /* 0x000fe400078e0a0e */
[----:B------:R-:W-:Y:S02]  /*44b0*/  @!P1 IMAD.IADD R9, R14, 0x1, -R9 ;  /* 0x000000010e099824 */ /* 0x000fe400078e0a09 */
[----:B------:R-:W-:Y:S02]  /*44c0*/  @!P1 IMAD R13, R0, R3, R13 ;  /* 0x00000003000d9224 */ /* 0x000fe400078e020d */
[----:B------:R-:W-:Y:S01]  /*44d0*/  @!P1 IMAD R8, R9, R10, R8 ;  /* 0x0000000a09089224 */ /* 0x000fe200078e0208 */
[----:B-1----:R-:W-:Y:S06]  /*44e0*/  @!P5 BRA `(.L_x_74) ;  /* 0x000000700054d947 */ /* 0x002fec0003800000 */
.L_x_155:
[----:B-1----:R-:W-:Y:S01]  /*44f0*/  @!P4 IADD3 R3, P0, PT, R32, 0x580, RZ ;  /* 0x000005802003c810 */ /* 0x002fe20007f1e0ff */
[----:B------:R-:W-:Y:S01]  /*4500*/  VOTEU.ALL UP1, P4 ;  /* 0x0000000000ff7886 */ /* 0x000fe20002020000 */
[----:B------:R-:W-:Y:S01]  /*4510*/  UMOV UR18, 0x0 ;  /* 0x0000000000127882 */ /* 0x000fe20000000000 */
[----:B------:R-:W-:Y:S01]  /*4520*/  UMOV UR19, 0x10000000 ;  /* 0x1000000000137882 */ /* 0x000fe20000000000 */
[----:B------:R-:W-:Y:S01]  /*4530*/  @!P4 R2UR UR9, R3 ;  /* 0x000000000309c2ca */ /* 0x000fe200000e0000 */
[----:B------:R-:W-:Y:S01]  /*4540*/  @!P4 IMAD.X R0, RZ, RZ, R33, P0 ;  /* 0x000000ffff00c224 */ /* 0x000fe200000e0621 */
[----:B------:R-:W-:Y:S01]  /*4550*/  @!UP1 UIADD3 UR10, UPT, UPT, UR34, 0xc0, URZ ;  /* 0x000000c0220a9890 */ /* 0x000fe2000fffe0ff */
[----:B------:R-:W-:Y:S01]  /*4560*/  ISETP.NE.AND P0, PT, R30, 0x2, PT ;  /* 0x000000021e00780c */ /* 0x000fe20003f05270 */
[----:B------:R-:W-:Y:S01]  /*4570*/  UMOV UR11, UR35 ;  /* 0x00000023000b7c82 */ /* 0x000fe20008000000 */
[----:B------:R-:W-:Y:S01]  /*4580*/  UMOV UR12, UR36 ;  /* 0x00000024000c7c82 */ /* 0x000fe20008000000 */
[----:B------:R-:W-:Y:S01]  /*4590*/  @!P4 R2UR UR8, R0 ;  /* 0x000000000008c2ca */ /* 0x000fe200000e0000 */
[----:B------:R-:W-:Y:S01]  /*45a0*/  IMAD.IADD R20, R8, 0x1, R147 ;  /* 0x0000000108147824 */ /* 0x000fe200078e0293 */
[----:B------:R-:W-:Y:S01]  /*45b0*/  @P3 R2UR UR36, R28 ;  /* 0x000000001c2432ca */ /* 0x000fe200000e0000 */
[----:B------:R-:W-:Y:S01]  /*45c0*/  IMAD.IADD R21, R13, 0x1, R170 ;  /* 0x000000010d157824 */ /* 0x000fe200078e02aa */
[----:B------:R-:W-:Y:S02]  /*45d0*/  SEL R0, RZ, 0x1, P0 ;  /* 0x00000001ff007807 */ /* 0x000fe40000000000 */
[----:B------:R-:W-:Y:S01]  /*45e0*/  LOP3.LUT R31, R31, 0x1, RZ, 0x3c, !PT ;  /* 0x000000011f1f7812 */ /* 0x000fe200078e3cff */
[----:B------:R-:W-:Y:S01]  /*45f0*/  IMAD.U32 R10, RZ, RZ, UR9 ;  /* 0x00000009ff0a7e24 */ /* 0x000fe2000f8e00ff */
[----:B------:R-:W-:Y:S01]  /*4600*/  @!UP1 UIADD3 UR9, UPT, UPT, UR7, 0x48, URZ ;  /* 0x0000004807099890 */ /* 0x000fe2000fffe0ff */
[----:B------:R-:W-:Y:S02]  /*4610*/  LOP3.LUT R29, R29, R0, RZ, 0x3c, !PT ;  /* 0x000000001d1d7212 */ /* 0x000fe400078e3cff */
[----:B------:R-:W-:Y:S02]  /*4620*/  SEL R30, R30, RZ, P0 ;  /* 0x000000ff1e1e7207 */ /* 0x000fe40000000000 */
[----:B------:R-:W-:Y:S01]  /*4630*/  IMAD.U32 R11, RZ, RZ, UR8 ;  /* 0x00000008ff0b7e24 */ /* 0x000fe2000f8e00ff */
[----:B------:R-:W-:Y:S01]  /*4640*/  @!P4 R2UR UR14, R10 ;  /* 0x000000000a0ec2ca */ /* 0x000fe200000e0000 */
[----:B------:R-:W-:Y:S01]  /*4650*/  @!UP1 UIADD3 UR8, UPT, UPT, UR7, 0x6200, URZ ;  /* 0x0000620007089890 */ /* 0x000fe2000fffe0ff */
[----:B------:R-:W-:Y:S02]  /*4660*/  VOTEU.ALL UP1, P4 ;  /* 0x0000000000ff7886 */ /* 0x000fe40002020000 */
[----:B------:R-:W-:Y:S11]  /*4670*/  @!P4 R2UR UR15, R11 ;  /* 0x000000000b0fc2ca */ /* 0x000ff600000e0000 */
[----:B------:R-:W-:Y:S02]  /*4680*/  @!UPT UIADD3 URZ, UPT, UPT, URZ, URZ, URZ ;  /* 0x000000fffffff290 */ /* 0x000fe4000fffe0ff */
[----:B------:R2:W-:Y:S01]  /*4690*/  @!UP1 UTMALDG.3D [UR8], [UR14], desc[UR18] ;  /* 0x000012080e0095b4 */ /* 0x0005e20008011000 */
[----:B------:R2:W-:Y:S01]  /*46a0*/  @!P4 SYNCS.ARRIVE.TRANS64.RED.A0TR RZ, [UR7+0x48], R23 ;  /* 0x00004817ffffc9a7 */ /* 0x0005e20008300407 */
[----:B------:R-:W-:Y:S01]  /*46b0*/  UPLOP3.LUT UP1, UPT, UPT, UPT, UPT, 0x80, 0x8 ;  /* 0x000000000008789c */ /* 0x000fe20003f2f070 */
[----:B------:R-:W-:Y:S01]  /*46c0*/  SYNCS.ARRIVE.TRANS64.RED.A1T0 RZ, [UR13], RZ ;  /* 0x000000ffffff79a7 */ /* 0x000fe2000810040d */
[----:B------:R-:W-:Y:S09]  /*46d0*/  @P3 BRA `(.L_x_75) ;  /* 0xfffffff000943947 */ /* 0x000ff2000383ffff */
[----:B------:R-:W-:-:S04]  /*46e0*/  SHF.L.U32 R3, R31, 0x1f, RZ ;  /* 0x0000001f1f037819 */ /* 0x000fc800000006ff */
[----:B------:R-:W1:Y:S02]  /*46f0*/  SYNCS.PHASECHK.TRANS64.TRYWAIT P0, [UR7+0x50], R3 ;  /* 0x00005003ff0075a7 */ /* 0x000e640008001107 */
[----:B-1----:R-:W-:Y:S05]  /*4700*/  @!P0 BRA `(.L_x_76) ;  /* 0x0000006c00e48947 */ /* 0x002fea0003800000 */
.L_x_157:
[----:B------:R-:W3:Y:S02]  /*4710*/  SYNCS.PHASECHK.TRANS64.TRYWAIT P0, [UR7+0x58], R3 ;  /* 0x00005803ff0075a7 */ /* 0x000ee40008001107 */
[----:B---3--:R-:W-:Y:S05]  /*4720*/  @!P0 BRA `(.L_x_77) ;  /* 0x0000006c00f48947 */ /* 0x008fea0003800000 */
.L_x_159:
[----:B------:R-:W3:Y:S02]  /*4730*/  SYNCS.PHASECHK.TRANS64.TRYWAIT P0, [UR7+0x60], R3 ;  /* 0x00006003ff0075a7 */ /* 0x000ee40008001107 */
[----:B---3--:R-:W-:Y:S05]  /*4740*/  @!P0 BRA `(.L_x_78) ;  /* 0x0000007000048947 */ /* 0x008fea0003800000 */
.L_x_161:
[----:B-1----:R-:W-:-:S07]  /*4750*/  MOV R0, UR7 ;  /* 0x0000000700007c02 */ /* 0x002fce0008000f00 */
.L_x_79:
[----:B-1----:R-:W-:-:S04]  /*4760*/  SHF.L.U32 R3, R31, 0x1f, RZ ;  /* 0x0000001f1f037819 */ /* 0x002fc800000006ff */
[----:B------:R1:W3:Y:S03]  /*4770*/  SYNCS.PHASECHK.TRANS64.TRYWAIT P0, [R0+URZ+0x68], R3 ;  /* 0x00006803000075a7 */ /* 0x0002e600080011ff */
[----:B---3--:R-:W-:Y:S05]  /*4780*/  @!P0 NANOSLEEP.SYNCS 0x989680 ;  /* 0x009896800000895d */ /* 0x008fea0003900000 */
[----:B------:R-:W3:Y:S02]  /*4790*/  @!P0 SYNCS.PHASECHK.TRANS64 P0, [R0+URZ+0x68], R3 ;  /* 0x00006803000085a7 */ /* 0x000ee400080010ff */
[----:B--23--:R-:W-:Y:S05]  /*47a0*/  @P0 EXIT ;  /* 0x000000000000094d */ /* 0x00cfea0003800000 */
[----:B------:R-:W-:Y:S05]  /*47b0*/  BRA `(.L_x_79) ;  /* 0xfffffffc00e87947 */ /* 0x000fea000383ffff */
.L_x_64:
[----:B------:R-:W-:-:S06]  /*47c0*/  UISETP.GE.AND UP1, UPT, UR8, 0x4, UPT ;  /* 0x000000040800788c */ /* 0x000fcc000bf26270 */
[----:B------:R-:W-:-:S13]  /*47d0*/  PLOP3.LUT P0, PT, PT, PT, UP1, 0x80, 0x8 ;  /* 0x000000000008781c */ /* 0x000fda0003f0f018 */
[----:B------:R-:W-:Y:S05]  /*47e0*/  @!P0 EXIT ;  /* 0x000000000000894d */ /* 0x000fea0003800000 */
[----:B------:R-:W-:Y:S01]  /*47f0*/  BAR.SYNC.DEFER_BLOCKING 0x6, 0xa0 ;  /* 0x0182800000007b1d */ /* 0x000fe20000010000 */
[C---:B------:R-:W-:Y:S01]  /*4800*/  IMAD.SHL.U32 R3, R185.reuse, 0x40, RZ ;  /* 0x00000040b9037824 */ /* 0x040fe200078e00ff */
[C---:B------:R-:W-:Y:S01]  /*4810*/  LOP3.LUT R189, R185.reuse, 0x60, RZ, 0xc0, !PT ;  /* 0x00000060b9bd7812 */ /* 0x040fe200078ec0ff */
[C---:B------:R-:W-:Y:S01]  /*4820*/  IMAD.SHL.U32 R172, R185.reuse, 0x8, RZ ;  /* 0x00000008b9ac7824 */ /* 0x040fe200078e00ff */
[C---:B------:R-:W-:Y:S01]  /*4830*/  LOP3.LUT R187, R185.reuse, 0x2, RZ, 0xc0, !PT ;  /* 0x00000002b9bb7812 */ /* 0x040fe200078ec0ff */
[----:B------:R-:W-:Y:S01]  /*4840*/  IMAD.U32 R79, R185, 0x10000, RZ ;  /* 0x00010000b94f7824 */ /* 0x000fe200078e00ff */
[----:B------:R-:W-:Y:S02]  /*4850*/  UMOV UR49, 0x400 ;  /* 0x0000040000317882 */ /* 0x000fe40000000000 */
[----:B------:R-:W1:Y:S01]  /*4860*/  LDC R177, c[0x0][0x370] ;  /* 0x0000dc00ffb17b82 */ /* 0x000e620000000800 */
[----:B------:R-:W-:Y:S01]  /*4870*/  ULEA UR49, UR37, UR49, 0x18 ;  /* 0x0000003125317291 */ /* 0x000fe2000f8ec0ff */
[----:B------:R-:W-:Y:S01]  /*4880*/  LOP3.LUT R5, R3, 0x180, RZ, 0xc0, !PT ;  /* 0x0000018003057812 */ /* 0x000fe200078ec0ff */
[----:B------:R-:W-:Y:S01]  /*4890*/  HFMA2 R191, -RZ, RZ, 0, 0 ;  /* 0x00000000ffbf7431 */ /* 0x000fe200000001ff */
[----:B------:R-:W-:Y:S01]  /*48a0*/  LOP3.LUT R79, R79, 0x600000, RZ, 0xc0, !PT ;  /* 0x006000004f4f7812 */ /* 0x000fe200078ec0ff */
[----:B------:R-:W-:Y:S01]  /*48b0*/  UIADD3 UR4, UPT, UPT, UR49, 0x8200, URZ ;  /* 0x0000820031047890 */ /* 0x000fe2000fffe0ff */
[----:B------:R-:W-:Y:S01]  /*48c0*/  LOP3.LUT R172, R5, 0x30, R172, 0xf8, !PT ;  /* 0x0000003005ac7812 */ /* 0x000fe200078ef8ac */
[----:B------:R-:W-:Y:S01]  /*48d0*/  IMAD.MOV.U32 R76, RZ, RZ, RZ ;  /* 0x000000ffff4c7224 */ /* 0x000fe200078e00ff */
[----:B------:R-:W2:Y:S01]  /*48e0*/  LDC R74, c[0x0][0xb0c] ;  /* 0x0002c300ff4a7b82 */ /* 0x000ea20000000800 */
[----:B------:R-:W-:-:S02]  /*48f0*/  LOP3.LUT R185, R185, 0x4, RZ, 0xc0, !PT ;  /* 0x00000004b9b97812 */ /* 0x000fc400078ec0ff */
[----:B------:R-:W-:Y:S02]  /*4900*/  CS2R R182, SRZ ;  /* 0x0000000000b67805 */ /* 0x000fe4000001ff00 */
[----:B------:R-:W-:Y:S02]  /*4910*/  LOP3.LUT R172, R172, 0x1e40, R3, 0xf8, !PT ;  /* 0x00001e40acac7812 */ /* 0x000fe400078ef803 */
[----:B------:R-:W-:Y:S02]  /*4920*/  CS2R R180, SRZ ;  /* 0x0000000000b47805 */ /* 0x000fe4000001ff00 */
[----:B------:R-:W-:Y:S01]  /*4930*/  IADD3 R184, PT, PT, -R185, 0x2, RZ ;  /* 0x00000002b9b87810 */ /* 0x000fe20007ffe1ff */
[----:B------:R-:W-:Y:S01]  /*4940*/  IMAD.MOV R176, RZ, RZ, -R187 ;  /* 0x000000ffffb07224 */ /* 0x000fe200078e0abb */
[----:B------:R-:W-:Y:S01]  /*4950*/  MOV R188, UR4 ;  /* 0x0000000400bc7c02 */ /* 0x000fe20008000f00 */
[----:B------:R-:W4:Y:S01]  /*4960*/  LDC R174, c[0x0][0xb20] ;  /* 0x0002c800ffae7b82 */ /* 0x000f220000000800 */
[----:B------:R-:W3:Y:S01]  /*4970*/  LDS R0, [UR49+0x110] ;  /* 0x00011031ff007984 */ /* 0x000ee20008000800 */
[----:B------:R-:W-:Y:S01]  /*4980*/  VIADD R186, R172, UR49 ;  /* 0x00000031acba7c36 */ /* 0x000fe20008000000 */
[----:B------:R-:W1:Y:S01]  /*4990*/  LDCU.64 UR52, c[0x0][0x348] ;  /* 0x00006900ff3477ac */ /* 0x000e620008000a00 */
[----:B------:R-:W-:-:S02]  /*49a0*/  IMAD.MOV R175, RZ, RZ, -R185 ;  /* 0x000000ffffaf7224 */ /* 0x000fc400078e0ab9 */
[----:B------:R-:W-:Y:S01]  /*49b0*/  VIADD R186, R186, 0x200 ;  /* 0x00000200baba7836 */ /* 0x000fe20000000000 */
[----:B------:R-:W1:Y:S01]  /*49c0*/  LDCU.64 UR38, c[0x0][0x888] ;  /* 0x00011100ff2677ac */ /* 0x000e620008000a00 */
[----:B------:R-:W1:Y:S01]  /*49d0*/  LDC R73, c[0x0][0xb30] ;  /* 0x0002cc00ff497b82 */ /* 0x000e620000000800 */
[----:B------:R-:W1:Y:S01]  /*49e0*/  LDCU.64 UR44, c[0x0][0x890] ;  /* 0x00011200ff2c77ac */ /* 0x000e620008000a00 */
[----:B------:R-:W-:-:S06]  /*49f0*/  UIADD3 UR48, UPT, UPT, UR49, 0x200, URZ ;  /* 0x0000020031307890 */ /* 0x000fcc000fffe0ff */
[----:B------:R-:W1:Y:S08]  /*4a00*/  LDC.64 R168, c[0x0][0xb10] ;  /* 0x0002c400ffa87b82 */ /* 0x000e700000000a00 */
[----:B------:R-:W1:Y:S08]  /*4a10*/  LDC.64 R70, c[0x0][0xb18] ;  /* 0x0002c600ff467b82 */ /* 0x000e700000000a00 */
[----:B------:R-:W1:Y:S08]  /*4a20*/  LDC.64 R68, c[0x0][0xb28] ;  /* 0x0002ca00ff447b82 */ /* 0x000e700000000a00 */
[----:B------:R-:W1:Y:S01]  /*4a30*/  LDC.64 R166, c[0x0][0x8b0] ;  /* 0x00022c00ffa67b82 */ /* 0x000e620000000a00 */
[----:B---3--:R-:W-:-:S07]  /*4a40*/  IMAD.IADD R79, R0, 0x1, R79 ;  /* 0x00000001004f7824 */ /* 0x008fce00078e024f */
[----:B------:R-:W3:Y:S08]  /*4a50*/  LDC.64 R164, c[0x0][0x8a8] ;  /* 0x00022a00ffa47b82 */ /* 0x000ef00000000a00 */
[----:B--2-4-:R-:W1:Y:S02]  /*4a60*/  LDC R178, c[0x0][0x374] ;  /* 0x0000dd00ffb27b82 */ /* 0x014e640000000800 */
.L_x_124:
[C---:B------:R-:W-:Y:S02]  /*4a70*/  LEA R0, R191.reuse, UR49, 0x3 ;  /* 0x00000031bf007c11 */ /* 0x040fe4000f8e18ff */
[----:B------:R-:W-:Y:S02]  /*4a80*/  SHF.L.U32 R3, R182, 0x1f, RZ ;  /* 0x0000001fb6037819 */ /* 0x000fe400000006ff */
[----:B------:R-:W-:Y:S02]  /*4a90*/  LEA R16, R191, UR49, 0x4 ;  /* 0x00000031bf107c11 */ /* 0x000fe4000f8e20ff */
[----:B------:R-:W2:Y:S02]  /*4aa0*/  SYNCS.PHASECHK.TRANS64.TRYWAIT P0, [R0+URZ+0x80], R3 ;  /* 0x00008003000075a7 */ /* 0x000ea400080011ff */
[----:B-12---:R-:W-:Y:S05]  /*4ab0*/  @!P0 BRA `(.L_x_80) ;  /* 0x0000006c00408947 */ /* 0x006fea0003800000 */
.L_x_162:
[----:B------:R-:W4:Y:S01]  /*4ac0*/  LDC.64 R12, c[0x0][0xb10] ;  /* 0x0002c400ff0c7b82 */ /* 0x000f220000000a00 */
[----:B------:R-:W3:Y:S01]  /*4ad0*/  LDS.128 R16, [R16+0xf0] ;  /* 0x0000f00010107984 */ /* 0x000ee20000000c00 */
[----:B-1----:R-:W-:Y:S01]  /*4ae0*/  ISETP.NE.AND P1, PT, R73, 0x1, PT ;  /* 0x000000014900780c */ /* 0x002fe20003f25270 */
[----:B--2---:R-:W-:Y:S01]  /*4af0*/  VIADD R0, R0, 0x90 ;  /* 0x0000009000007836 */ /* 0x004fe20000000000 */
[----:B------:R-:W-:Y:S04]  /*4b00*/  ISETP.GE.AND P0, PT, R72, 0x1, PT ;  /* 0x000000014800780c */ /* 0x000fe80003f06270 */
[----:B------:R-:W1:Y:S01]  /*4b10*/  LDC.64 R10, c[0x0][0xb18] ;  /* 0x0002c600ff0a7b82 */ /* 0x000e620000000a00 */
[----:B------:R-:W-:Y:S01]  /*4b20*/  PRMT R0, RZ, 0x654, R0 ;  /* 0x00000654ff007816 */ /* 0x000fe20000000000 */
[----:B------:R-:W-:Y:S01]  /*4b30*/  @!PT LDS RZ, [RZ] ;  /* 0x00000000fffff984 */ /* 0x000fe20000000800 */
[----:B------:R-:W-:Y:S01]  /*4b40*/  @!PT LDS RZ, [RZ] ;  /* 0x00000000fffff984 */ /* 0x000fe20000000800 */
[----:B------:R-:W-:Y:S01]  /*4b50*/  @!PT LDS RZ, [RZ] ;  /* 0x00000000fffff984 */ /* 0x000fe20000000800 */
[----:B------:R-:W-:Y:S01]  /*4b60*/  @!PT LDS RZ, [RZ] ;  /* 0x00000000fffff984 */ /* 0x000fe20000000800 */
[----:B------:R2:W-:Y:S06]  /*4b70*/  MEMBAR.ALL.CTA ;  /* 0x0000000000007992 */ /* 0x0005ec0000008000 */
[----:B--2---:R-:W2:Y:S01]  /*4b80*/  FENCE.VIEW.ASYNC.S ;  /* 0x00000000000073c6 */ /* 0x004ea20000000000 */
[----:B------:R-:W1:Y:S08]  /*4b90*/  @!P1 LDC R14, c[0x0][0xb20] ;  /* 0x0002c800ff0e9b82 */ /* 0x000e700000000800 */
[----:B------:R-:W1:Y:S01]  /*4ba0*/  @!P1 LDC R9, c[0x0][0xb0c] ;  /* 0x0002c300ff099b82 */ /* 0x000e620000000800 */
[----:B--2---:R2:W-:Y:S01]  /*4bb0*/  SYNCS.ARRIVE.TRANS64.RED.A1T0 RZ, [R0+URZ], RZ ;  /* 0x000000ff00ff79a7 */ /* 0x0045e200081004ff */
[----:B---3--:R-:W-:Y:S04]  /*4bc0*/  LOP3.LUT P4, RZ, R18, 0x1, RZ, 0xc0, !PT ;  /* 0x0000000112ff7812 */ /* 0x008fe8000788c0ff */
[----:B------:R-:W-:Y:S09]  /*4bd0*/  P2R R190, PR, RZ, 0x10 ;  /* 0x00000010ffbe7803 */ /* 0x000ff20000000000 */
[----:B------:R-:W-:Y:S02]  /*4be0*/  @P4 MOV R77, R16 ;  /* 0x00000010004d4202 */ /* 0x000fe40000000f00 */
[----:B------:R-:W-:Y:S01]  /*4bf0*/  @P4 LOP3.LUT R75, R17, 0xffff, RZ, 0xc0, !PT ;  /* 0x0000ffff114b4812 */ /* 0x000fe200078ec0ff */
[----:B--2-4-:R-:W-:Y:S06]  /*4c00*/  @!P0 BRA `(.L_x_81) ;  /* 0x0000000000a48947 */ /* 0x014fec0003800000 */
[----:B------:R-:W-:Y:S01]  /*4c10*/  IMAD.HI.U32 R23, R178, R71, RZ ;  /* 0x00000047b2177227 */ /* 0x000fe200078e00ff */
[----:B------:R-:W-:Y:S02]  /*4c20*/  ISETP.NE.AND P0, PT, R70, 0x1, PT ;  /* 0x000000014600780c */ /* 0x000fe40003f05270 */
[----:B------:R-:W-:Y:S01]  /*4c30*/  ISETP.NE.AND P2, PT, R72, 0x1, PT ;  /* 0x000000014800780c */ /* 0x000fe20003f45270 */
[----:B------:R-:W-:Y:S01]  /*4c40*/  IMAD.HI.U32 R22, R177, R168, RZ ;  /* 0x000000a8b1167227 */ /* 0x000fe200078e00ff */
[----:B------:R-:W-:Y:S02]  /*4c50*/  SHF.R.U32.HI R23, RZ, R174, R23 ;  /* 0x000000aeff177219 */ /* 0x000fe40000011617 */
[----:B------:R-:W-:Y:S01]  /*4c60*/  ISETP.NE.AND P3, PT, R74, 0x1, PT ;  /* 0x000000014a00780c */ /* 0x000fe20003f65270 */
[----:B------:R-:W-:Y:S01]  /*4c70*/  IMAD.HI.U32 R26, R77, R168, RZ ;  /* 0x000000a84d1a7227 */ /* 0x000fe200078e00ff */
[----:B------:R-:W-:Y:S02]  /*4c80*/  SHF.R.U32.HI R22, RZ, R169, R22 ;  /* 0x000000a9ff167219 */ /* 0x000fe40000011616 */
[----:B------:R-:W-:Y:S01]  /*4c90*/  SEL R3, R178, R23, !P0 ;  /* 0x00000017b2037207 */ /* 0x000fe20004000000 */
[----:B------:R-:W-:Y:S01]  /*4ca0*/  IMAD.HI.U32 R23, R75, R71, RZ ;  /* 0x000000474b177227 */ /* 0x000fe200078e00ff */
[----:B------:R-:W-:Y:S02]  /*4cb0*/  SEL R7, R177, R22, !P3 ;  /* 0x00000016b1077207 */ /* 0x000fe40005800000 */
[----:B------:R-:W-:Y:S01]  /*4cc0*/  SHF.R.U32.HI R26, RZ, R169, R26 ;  /* 0x000000a9ff1a7219 */ /* 0x000fe2000001161a */
[-C--:B------:R-:W-:Y:S04]  /*4cd0*/  IMAD.HI.U32 R22, R3, R68.reuse, RZ ;  /* 0x0000004403167227 */ /* 0x080fe800078e00ff */
[----:B------:R-:W-:Y:S01]  /*4ce0*/  IMAD.HI.U32 R24, R7, R68, RZ ;  /* 0x0000004407187227 */ /* 0x000fe200078e00ff */
[-C--:B------:R-:W-:Y:S02]  /*4cf0*/  @P2 SHF.R.U32.HI R3, RZ, R69.reuse, R22 ;  /* 0x00000045ff032219 */ /* 0x080fe40000011616 */
[----:B------:R-:W-:Y:S02]  /*4d00*/  SHF.R.U32.HI R22, RZ, R174, R23 ;  /* 0x000000aeff167219 */ /* 0x000fe40000011617 */
[----:B------:R-:W-:Y:S01]  /*4d10*/  @P2 SHF.R.U32.HI R7, RZ, R69, R24 ;  /* 0x00000045ff072219 */ /* 0x000fe20000011618 */
[C---:B------:R-:W-:Y:S01]  /*4d20*/  IMAD R2, R72.reuse, R3, RZ ;  /* 0x0000000348027224 */ /* 0x040fe200078e02ff */
[----:B------:R-:W-:Y:S02]  /*4d30*/  SEL R5, R75, R22, !P0 ;  /* 0x000000164b057207 */ /* 0x000fe40004000000 */
[----:B------:R-:W-:Y:S01]  /*4d40*/  SEL R3, R77, R26, !P3 ;  /* 0x0000001a4d037207 */ /* 0x000fe20005800000 */
[----:B------:R-:W-:Y:S01]  /*4d50*/  IMAD R4, R72, R7, RZ ;  /* 0x0000000748047224 */ /* 0x000fe200078e02ff */
[C---:B------:R-:W-:Y:S01]  /*4d60*/  ISETP.GE.AND P0, PT, R5.reuse, R2, PT ;  /* 0x000000020500720c */ /* 0x040fe20003f06270 */
[----:B------:R-:W-:Y:S03]  /*4d70*/  IMAD.HI.U32 R6, R5, R68, RZ ;  /* 0x0000004405067227 */ /* 0x000fe600078e00ff */
[----:B------:R-:W-:Y:S01]  /*4d80*/  ISETP.GE.OR P0, PT, R3, R4, P0 ;  /* 0x000000040300720c */ /* 0x000fe20000706670 */
[----:B------:R-:W-:Y:S01]  /*4d90*/  IMAD.MOV R4, RZ, RZ, -R3 ;  /* 0x000000ffff047224 */ /* 0x000fe200078e0a03 */
[-C--:B------:R-:W-:Y:S03]  /*4da0*/  SHF.R.U32.HI R6, RZ, R69.reuse, R6 ;  /* 0x00000045ff067219 */ /* 0x080fe60000011606 */
[----:B------:R-:W-:Y:S01]  /*4db0*/  IMAD R77, R74, R4, R77 ;  /* 0x000000044a4d7224 */ /* 0x000fe200078e024d */
[----:B------:R-:W-:Y:S05]  /*4dc0*/  SEL R15, R5, R6, !P2 ;  /* 0x00000006050f7207 */ /* 0x000fea0005000000 */
[----:B------:R-:W-:Y:S02]  /*4dd0*/  IMAD.MOV R6, RZ, RZ, -R15 ;  /* 0x000000ffff067224 */ /* 0x000fe400078e0a0f */
[C---:B------:R-:W-:Y:S04]  /*4de0*/  @!P0 IMAD.HI.U32 R2, R3.reuse, R68, RZ ;  /* 0x0000004403028227 */ /* 0x040fe800078e00ff */
[----:B------:R-:W-:Y:S01]  /*4df0*/  IMAD R6, R72, R6, R5 ;  /* 0x0000000648067224 */ /* 0x000fe200078e0205 */
[----:B------:R-:W-:Y:S04]  /*4e00*/  @!P0 SHF.R.U32.HI R2, RZ, R69, R2 ;  /* 0x00000045ff028219 */ /* 0x000fe80000011602 */
[----:B------:R-:W-:Y:S02]  /*4e10*/  @!P0 SEL R0, R3, R2, !P2 ;  /* 0x0000000203008207 */ /* 0x000fe40005000000 */
[----:B------:R-:W-:Y:S02]  /*4e20*/  IADD3 R2, PT, PT, -R5, RZ, RZ ;  /* 0x000000ff05027210 */ /* 0x000fe40007ffe1ff */
[----:B------:R-:W-:Y:S01]  /*4e30*/  @!P0 IADD3 R8, PT, PT, R15, -R0, RZ ;  /* 0x800000000f088210 */ /* 0x000fe20007ffe0ff */
[----:B------:R-:W-:Y:S02]  /*4e40*/  @!P0 IMAD R0, R7, R6, R0 ;  /* 0x0000000607008224 */ /* 0x000fe400078e0200 */
[----:B------:R-:W-:Y:S02]  /*4e50*/  IMAD R75, R70, R2, R75 ;  /* 0x00000002464b7224 */ /* 0x000fe400078e024b */
[----:B------:R-:W-:Y:S02]  /*4e60*/  @!P0 IMAD R5, R8, R72, R3 ;  /* 0x0000004808058224 */ /* 0x000fe400078e0203 */
[----:B------:R-:W-:Y:S04]  /*4e70*/  @!P0 IMAD.MOV.U32 R3, RZ, RZ, R0 ;  /* 0x000000ffff038224 */ /* 0x000fe800078e0000 */
[----:B------:R-:W-:Y:S02]  /*4e80*/  IMAD R77, R3, R74, R77 ;  /* 0x0000004a034d7224 */ /* 0x000fe400078e024d */
[----:B------:R-:W-:Y:S07]  /*4e90*/  IMAD R75, R5, R70, R75 ;  /* 0x00000046054b7224 */ /* 0x000fee00078e024b */
.L_x_81:
[----:B-1----:R-:W-:Y:S01]  /*4ea0*/  @!P1 ISETP.NE.AND P0, PT, R10, 0x1, PT ;  /* 0x000000010a00980c */ /* 0x002fe20003f05270 */
[----:B------:R-:W-:Y:S01]  /*4eb0*/  @!P1 IMAD.HI.U32 R0, R77, R12, RZ ;  /* 0x0000000c4d009227 */ /* 0x000fe200078e00ff */
[----:B------:R-:W-:Y:S01]  /*4ec0*/  @!P1 ISETP.NE.AND P2, PT, R9, 0x1, PT ;  /* 0x000000010900980c */ /* 0x000fe20003f45270 */
[----:B------:R-:W-:Y:S01]  /*4ed0*/  ULOP3.LUT UP0, URZ, UR48, 0x1b0, URZ, 0xc0, !UPT ;  /* 0x000001b030ff7892 */ /* 0x000fe2000f80c0ff */
[----:B------:R-:W-:Y:S01]  /*4ee0*/  R2UR UR42, R21 ;  /* 0x00000000152a72ca */ /* 0x000fe200000e0000 */
[----:B------:R-:W-:Y:S01]  /*4ef0*/  @!P1 IMAD.HI.U32 R3, R75, R11, RZ ;  /* 0x0000000b4b039227 */ /* 0x000fe200078e00ff */
[----:B------:R-:W-:Y:S02]  /*4f00*/  @!P1 SHF.R.U32.HI R0, RZ, R13, R0 ;  /* 0x0000000dff009219 */ /* 0x000fe40000011600 */
[----:B------:R-:W-:Y:S01]  /*4f10*/  R2UR UR41, R20 ;  /* 0x00000000142972ca */ /* 0x000fe200000e0000 */
[----:B------:R-:W-:Y:S01]  /*4f20*/  VIADD R191, R191, 0x1 ;  /* 0x00000001bfbf7836 */ /* 0x000fe20000000000 */
[----:B------:R-:W-:Y:S02]  /*4f30*/  @!P1 SHF.R.U32.HI R2, RZ, R14, R3 ;  /* 0x0000000eff029219 */ /* 0x000fe40000011603 */
[----:B------:R-:W-:Y:S02]  /*4f40*/  @!P1 SEL R3, R77, R0, !P2 ;  /* 0x000000004d039207 */ /* 0x000fe40005000000 */
[----:B------:R-:W-:Y:S02]  /*4f50*/  @!P1 SEL R2, R75, R2, !P0 ;  /* 0x000000024b029207 */ /* 0x000fe40004000000 */
[----:B------:R-:W-:Y:S01]  /*4f60*/  @P4 SHF.R.U32.HI R179, RZ, 0x10, R17 ;  /* 0x00000010ffb34819 */ /* 0x000fe20000011611 */
[----:B------:R-:W-:Y:S02]  /*4f70*/  USHF.L.U32 UR42, UR42, 0x7, URZ ;  /* 0x000000072a2a7899 */ /* 0x000fe400080006ff */
[----:B------:R-:W-:Y:S02]  /*4f80*/  @!P1 IMAD.IADD R0, R2, 0x1, -R3 ;  /* 0x0000000102009824 */ /* 0x000fe400078e0a03 */
[----:B------:R-:W-:Y:S01]  /*4f90*/  @!P1 IMAD.IADD R2, R3, 0x1, -R2 ;  /* 0x0000000103029824 */ /* 0x000fe200078e0a02 */
[----:B------:R-:W-:Y:S01]  /*4fa0*/  USHF.L.U32 UR41, UR41, 0x8, URZ ;  /* 0x0000000829297899 */ /* 0x000fe200080006ff */
[----:B------:R-:W-:Y:S02]  /*4fb0*/  @!P1 IMAD R77, R0, R9, R77 ;  /* 0x00000009004d9224 */ /* 0x000fe400078e024d */
[----:B------:R-:W-:Y:S01]  /*4fc0*/  @!P1 IMAD R75, R2, R10, R75 ;  /* 0x0000000a024b9224 */ /* 0x000fe200078e024b */
[----:B------:R-:W-:Y:S08]  /*4fd0*/  BRA.U !UP0, `(.L_x_82) ;  /* 0x0000000108407547 */ /* 0x000ff0000b800000 */
[----:B------:R-:W1:Y:S01]  /*4fe0*/  LDCU.64 UR8, c[0x4][0x88] ;  /* 0x01001100ff0877ac */ /* 0x000e620008000a00 */
[----:B------:R-:W-:Y:S01]  /*4ff0*/  MOV R3, 0x0 ;  /* 0x0000000000037802 */ /* 0x000fe20000000f00 */
[----:B------:R-:W-:Y:S02]  /*5000*/  HFMA2 R12, -RZ, RZ, 0, 5.9604644775390625e-08 ;  /* 0x00000001ff0c7431 */ /* 0x000fe400000001ff */
[----:B------:R-:W-:Y:S02]  /*5010*/  IMAD.MOV.U32 R8, RZ, RZ, 0x70 ;  /* 0x00000070ff087424 */ /* 0x000fe400078e00ff */
[----:B------:R-:W-:Y:S01]  /*5020*/  IMAD.MOV.U32 R13, RZ, RZ, RZ ;  /* 0x000000ffff0d7224 */ /* 0x000fe200078e00ff */
[----:B------:R-:W2:Y:S01]  /*5030*/  LDCU.64 UR6, c[0x4][0x90] ;  /* 0x01001200ff0677ac */ /* 0x000ea20008000a00 */
[----:B------:R-:W3:Y:S01]  /*5040*/  LDC.64 R2, c[0x4][R3] ;  /* 0x0100000003027b82 */ /* 0x000ee20000000a00 */
[----:B------:R-:W4:Y:S01]  /*5050*/  LDCU.64 UR4, c[0x4][0x8] ;  /* 0x01000100ff0477ac */ /* 0x000f220008000a00 */
[----:B-1----:R-:W-:Y:S01]  /*5060*/  MOV R5, UR9 ;  /* 0x0000000900057c02 */ /* 0x002fe20008000f00 */
[----:B------:R-:W-:Y:S01]  /*5070*/  IMAD.U32 R4, RZ, RZ, UR8 ;  /* 0x00000008ff047e24 */ /* 0x000fe2000f8e00ff */
[----:B--2---:R-:W-:Y:S01]  /*5080*/  MOV R7, UR7 ;  /* 0x0000000700077c02 */ /* 0x004fe20008000f00 */
[----:B------:R-:W-:Y:S01]  /*5090*/  IMAD.U32 R6, RZ, RZ, UR6 ;  /* 0x00000006ff067e24 */ /* 0x000fe2000f8e00ff */
[----:B----4-:R-:W-:Y:S01]  /*50a0*/  MOV R11, UR5 ;  /* 0x00000005000b7c02 */ /* 0x010fe20008000f00 */
[----:B------:R-:W-:Y:S02]  /*50b0*/  IMAD.U32 R10, RZ, RZ, UR4 ;  /* 0x00000004ff0a7e24 */ /* 0x000fe4000f8e00ff */
[----:B------:R-:W-:Y:S07]  /*50c0*/  LEPC R20, `(.L_x_82) ;  /* 0x000000001014794e */ /* 0x000fee0000000000 */
[----:B---3-5:R-:W-:Y:S05]  /*50d0*/  CALL.ABS.NOINC R2 ;  /* 0x0000000002007343 */ /* 0x028fea0003c00000 */
.L_x_82:
[----:B------:R-:W-:Y:S01]  /*50e0*/  LOP3.LUT P0, RZ, R188, 0x1b0, RZ, 0xc0, !PT ;  /* 0x000001b0bcff7812 */ /* 0x000fe2000780c0ff */
[----:B------:R-:W-:Y:S11]  /*50f0*/  BSSY.RECONVERGENT B6, `(.L_x_83) ;  /* 0x0000013000067945 */ /* 0x000ff60003800200 */
[----:B------:R-:W-:Y:S01]  /*5100*/  @!UPT UIADD3 URZ, UPT, UPT, URZ, URZ, URZ ;  /* 0x000000fffffff290 */ /* 0x000fe2000fffe0ff */
[----:B------:R-:W-:Y:S05]  /*5110*/  @!P0 BRA `(.L_x_84) ;  /* 0x0000000000408947 */ /* 0x000fea0003800000 */
        /* <DEDUP_REMOVED lines=16> */
.L_x_84:
[----:B------:R-:W-:Y:S05]  /*5220*/  BSYNC.RECONVERGENT B6 ;  /* 0x0000000000067941 */ /* 0x000fea0003800200 */
.L_x_83:
[----:B------:R-:W-:Y:S01]  /*5230*/  ISETP.NE.U32.AND P4, PT, R166, RZ, PT ;  /* 0x000000ffa600720c */ /* 0x000fe20003f85070 */
[----:B------:R-:W-:Y:S01]  /*5240*/  UISETP.NE.AND UP2, UPT, UR50, URZ, UPT ;  /* 0x000000ff3200728c */ /* 0x000fe2000bf45270 */
[----:B------:R-:W-:Y:S01]  /*5250*/  ISETP.NE.U32.AND P2, PT, RZ, UR38, PT ;  /* 0x00000026ff007c0c */ /* 0x000fe2000bf45070 */
[----:B------:R-:W-:Y:S01]  /*5260*/  UISETP.NE.U32.AND UP1, UPT, UR44, URZ, UPT ;  /* 0x000000ff2c00728c */ /* 0x000fe2000bf25070 */
[----:B------:R-:W-:Y:S01]  /*5270*/  ISETP.NE.AND.EX P4, PT, R167, RZ, PT, P4 ;  /* 0x000000ffa700720c */ /* 0x000fe20003f85340 */
[----:B------:R-:W-:Y:S01]  /*5280*/  UPLOP3.LUT UP0, UPT, UPT, UPT, UPT, 0x40, 0x4 ;  /* 0x000000000004789c */ /* 0x000fe20003f0e870 */
[----:B------:R-:W-:Y:S01]  /*5290*/  ISETP.NE.AND.EX P2, PT, RZ, UR39, PT, P2 ;  /* 0x00000027ff007c0c */ /* 0x000fe2000bf45320 */
[----:B------:R-:W-:Y:S01]  /*52a0*/  UISETP.NE.AND.EX UP1, UPT, UR45, URZ, UPT, UP1 ;  /* 0x000000ff2d00728c */ /* 0x000fe2000bf25310 */
[----:B------:R-:W-:Y:S04]  /*52b0*/  PLOP3.LUT P1, PT, PT, PT, UP2, 0x80, 0x8 ;  /* 0x000000000008781c */ /* 0x000fe80003f2f028 */
[----:B------:R-:W-:Y:S06]  /*52c0*/  @UP2 UPLOP3.LUT UP0, UPT, UPT, UPT, UP1, 0x80, 0x8 ;  /* 0x000000000008289c */ /* 0x000fec0003f0f010 */
[----:B------:R-:W-:Y:S01]  /*52d0*/  PLOP3.LUT P0, PT, PT, PT, UP0, 0x80, 0x8 ;  /* 0x000000000008781c */ /* 0x000fe20003f0f008 */
[----:B------:R-:W-:Y:S01]  /*52e0*/  @!UPT UIADD3 URZ, UPT, UPT, URZ, URZ, URZ ;  /* 0x000000fffffff290 */ /* 0x000fe2000fffe0ff */
[----:B------:R-:W-:Y:S11]  /*52f0*/  BRA.U !UP1, `(.L_x_85) ;  /* 0x0000000109387547 */ /* 0x000ff6000b800000 */
[----:B------:R-:W-:Y:S01]  /*5300*/  UISETP.NE.U32.AND UP0, UPT, UR38, URZ, UPT ;  /* 0x000000ff2600728c */ /* 0x000fe2000bf05070 */
[----:B------:R-:W-:Y:S02]  /*5310*/  HFMA2 R0, -RZ, RZ, 0, 5.9604644775390625e-08 ;  /* 0x00000001ff007431 */ /* 0x000fe400000001ff */
[----:B------:R-:W-:Y:S01]  /*5320*/  IMAD.MOV.U32 R171, RZ, RZ, 0x1 ;  /* 0x00000001ffab7424 */ /* 0x000fe200078e00ff */
[----:B------:R-:W-:Y:S06]  /*5330*/  UISETP.NE.AND.EX UP0, UPT, UR39, URZ, UPT, UP0 ;  /* 0x000000ff2700728c */ /* 0x000fec000bf05300 */
[----:B------:R-:W-:Y:S05]  /*5340*/  PLOP3.LUT P3, PT, PT, PT, UP0, 0x80, 0x8 ;  /* 0x000000000008781c */ /* 0x000fea0003f6f008 */
[----:B------:R-:W1:Y:S01]  /*5350*/  @UP0 LDCU.64 UR6, c[0x0][0x888] ;  /* 0x00011100ff0607ac */ /* 0x000e620008000a00 */
[----:B------:R-:W-:Y:S07]  /*5360*/  @UP0 UIMAD UR4, UR36, UR44, URZ ;  /* 0x0000002c240402a4 */ /* 0x000fee000f8e02ff */
[----:B------:R-:W-:Y:S01]  /*5370*/  @!P3 PRMT R171, R0, 0x7610, R171 ;  /* 0x0000761000abb816 */ /* 0x000fe200000000ab */
[----:B-1----:R-:W-:Y:S03]  /*5380*/  @UP0 UIMAD.WIDE UR6, UR4, 0x4, UR6 ;  /* 0x00000004040608a5 */ /* 0x002fe6000f8e0206 */
[----:B------:R-:W1:Y:S03]  /*5390*/  @!UP0 LDCU UR4, c[0x0][0x880] ;  /* 0x00011000ff0487ac */ /* 0x000e660008000800 */
[----:B------:R-:W-:Y:S01]  /*53a0*/  IMAD.U32 R2, RZ, RZ, UR6 ;  /* 0x00000006ff027e24 */ /* 0x000fe2000f8e00ff */
[----:B------:R-:W-:Y:S05]  /*53b0*/  MOV R3, UR7 ;  /* 0x0000000700037c02 */ /* 0x000fea0008000f00 */
[----:B-----5:R2:W5:Y:S02]  /*53c0*/  @P3 LDG.E R81, desc[UR46][R2.64] ;  /* 0x0000002e02513981 */ /* 0x020564000c1e1900 */
[----:B-12---:R-:W-:Y:S02]  /*53d0*/  @!P3 IMAD.U32 R81, RZ, RZ, UR4 ;  /* 0x00000004ff51be24 */ /* 0x006fe4000f8e00ff */
.L_x_85:
[----:B------:R-:W-:Y:S05]  /*53e0*/  @!P4 BRA `(.L_x_86) ;  /* 0x000000000020c947 */ /* 0x000fea0003800000 */
[----:B------:R-:W-:Y:S04]  /*53f0*/  ISETP.NE.U32.AND P3, PT, R164, RZ, PT ;  /* 0x000000ffa400720c */ /* 0x000fe80003f65070 */
[----:B------:R-:W-:Y:S11]  /*5400*/  ISETP.NE.AND.EX P3, PT, R165, RZ, PT, P3 ;  /* 0x000000ffa500720c */ /* 0x000ff60003f65330 */
[----:B------:R-:W-:Y:S02]  /*5410*/  @!UPT UIADD3 URZ, UPT, UPT, URZ, URZ, URZ ;  /* 0x000000fffffff290 */ /* 0x000fe4000fffe0ff */
[----:B------:R-:W1:Y:S01]  /*5420*/  @P3 LDC.64 R2, c[0x0][0x8a8] ;  /* 0x00022a00ff023b82 */ /* 0x000e620000000a00 */
[----:B------:R-:W-:Y:S04]  /*5430*/  @P3 IMAD R0, R166, UR36, RZ ;  /* 0x00000024a6003c24 */ /* 0x000fe8000f8e02ff */
[----:B-1----:R-:W-:Y:S05]  /*5440*/  @P3 IMAD.WIDE R2, R0, 0x4, R2 ;  /* 0x0000000400023825 */ /* 0x002fea00078e0202 */
[----:B-----5:R1:W5:Y:S02]  /*5450*/  @P3 LDG.E R78, desc[UR46][R2.64] ;  /* 0x0000002e024e3981 */ /* 0x020364000c1e1900 */
[----:B-1----:R-:W2:Y:S02]  /*5460*/  @!P3 LDC R78, c[0x0][0x8a0] ;  /* 0x00022800ff4ebb82 */ /* 0x002ea40000000800 */
.L_x_86:
[----:B-----5:R-:W-:Y:S01]  /*5470*/  FSETP.NEU.AND P4, PT, R81, RZ, PT ;  /* 0x000000ff5100720b */ /* 0x020fe20003f8d000 */
[----:B------:R-:W-:Y:S01]  /*5480*/  BSSY B1, `(.L_x_87) ;  /* 0x0000047000017945 */ /* 0x000fe20003800000 */
[----:B------:R-:W-:Y:S01]  /*5490*/  SEL R5, RZ, 0xffffffff, P2 ;  /* 0xffffffffff057807 */ /* 0x000fe20001000000 */
[----:B------:R-:W-:Y:S01]  /*54a0*/  IMAD.MOV.U32 R196, RZ, RZ, 0x1 ;  /* 0x00000001ffc47424 */ /* 0x000fe200078e00ff */
[----:B------:R-:W-:Y:S01]  /*54b0*/  LOP3.LUT P3, RZ, R171, 0xff, RZ, 0xc0, !PT ;  /* 0x000000ffabff7812 */ /* 0x000fe2000786c0ff */
[C---:B------:R-:W-:Y:S01]  /*54c0*/  IMAD R80, R76.reuse, 0x100, R79 ;  /* 0x000001004c507824 */ /* 0x040fe200078e024f */
[----:B------:R-:W-:Y:S02]  /*54d0*/  @P1 SEL R0, RZ, 0xffffffff, P4 ;  /* 0xffffffffff001807 */ /* 0x000fe40002000000 */
[----:B------:R-:W-:Y:S02]  /*54e0*/  CS2R R162, SRZ ;  /* 0x0000000000a27805 */ /* 0x000fe4000001ff00 */
[----:B------:R-:W-:Y:S02]  /*54f0*/  LEA R3, R181, UR49, 0x3 ;  /* 0x00000031b5037c11 */ /* 0x000fe4000f8e18ff */
[----:B------:R-:W-:Y:S02]  /*5500*/  CS2R R160, SRZ ;  /* 0x0000000000a07805 */ /* 0x000fe4000001ff00 */
[----:B------:R-:W-:Y:S02]  /*5510*/  @P0 SEL R0, R5, R0, !P3 ;  /* 0x0000000005000207 */ /* 0x000fe40005800000 */
[----:B------:R-:W-:Y:S02]  /*5520*/  CS2R R158, SRZ ;  /* 0x00000000009e7805 */ /* 0x000fe4000001ff00 */
[----:B------:R-:W-:Y:S02]  /*5530*/  LEA R193, R76, UR49, 0x3 ;  /* 0x000000314cc17c11 */ /* 0x000fe4000f8e18ff */
[----:B------:R-:W-:Y:S02]  /*5540*/  CS2R R156, SRZ ;  /* 0x00000000009c7805 */ /* 0x000fe4000001ff00 */
[----:B------:R-:W-:Y:S02]  /*5550*/  @P1 LOP3.LUT R0, R0, 0x1, RZ, 0xc0, !PT ;  /* 0x0000000100001812 */ /* 0x000fe400078ec0ff */
[----:B------:R-:W-:Y:S02]  /*5560*/  CS2R R154, SRZ ;  /* 0x00000000009a7805 */ /* 0x000fe4000001ff00 */
[----:B------:R-:W-:Y:S02]  /*5570*/  SHF.L.U32 R2, R183, 0x1f, RZ ;  /* 0x0000001fb7027819 */ /* 0x000fe400000006ff */
[----:B------:R-:W-:Y:S02]  /*5580*/  CS2R R152, SRZ ;  /* 0x0000000000987805 */ /* 0x000fe4000001ff00 */
[----:B------:R-:W-:Y:S02]  /*5590*/  ISETP.NE.U32.OR P6, PT, R0, 0x1, !P1 ;  /* 0x000000010000780c */ /* 0x000fe40004fc5470 */
[----:B------:R-:W-:Y:S02]  /*55a0*/  CS2R R150, SRZ ;  /* 0x0000000000967805 */ /* 0x000fe4000001ff00 */
[----:B------:R-:W-:Y:S02]  /*55b0*/  PLOP3.LUT P2, PT, PT, PT, UP1, 0x80, 0x8 ;  /* 0x000000000008781c */ /* 0x000fe40003f4f018 */
[----:B------:R-:W-:Y:S02]  /*55c0*/  CS2R R148, SRZ ;  /* 0x0000000000947805 */ /* 0x000fe4000001ff00 */
[----:B------:R-:W-:Y:S02]  /*55d0*/  SEL R0, RZ, 0xffffffff, P4 ;  /* 0xffffffffff007807 */ /* 0x000fe40002000000 */
[----:B------:R-:W-:Y:S03]  /*55e0*/  P2R R198, PR, RZ, 0x40 ;  /* 0x00000040ffc67803 */ /* 0x000fe60000000000 */
[----:B------:R-:W-:Y:S04]  /*55f0*/  @P6 SHF.L.U32 R4, R180, 0x1f, RZ ;  /* 0x0000001fb4046819 */ /* 0x000fe800000006ff */
[----:B------:R-:W-:Y:S01]  /*5600*/  @P2 SEL R0, R5, R0, !P3 ;  /* 0x0000000005002207 */ /* 0x000fe20005800000 */
[----:B------:R-:W1:Y:S03]  /*5610*/  @P6 SYNCS.PHASECHK.TRANS64.TRYWAIT P1, [R3+URZ+0x30], R4 ;  /* 0x00003004030065a7 */ /* 0x000e6600080211ff */
[----:B------:R-:W-:Y:S04]  /*5620*/  LOP3.LUT R0, R0, 0x1, RZ, 0xc0, !PT ;  /* 0x0000000100007812 */ /* 0x000fe800078ec0ff */
[----:B------:R-:W-:Y:S04]  /*5630*/  ISETP.NE.U32.AND P5, PT, R0, 0x1, PT ;  /* 0x000000010000780c */ /* 0x000fe80003fa5070 */
[----:B------:R-:W-:Y:S01]  /*5640*/  P2R R197, PR, RZ, 0x20 ;  /* 0x00000020ffc57803 */ /* 0x000fe20000000000 */
[----:B------:R3:W4:Y:S01]  /*5650*/  SYNCS.PHASECHK.TRANS64.TRYWAIT P0, [R193+URZ+0xa0], R2 ;  /* 0x0000a002c10075a7 */ /* 0x00072200080011ff */
[----:B-1----:R-:W-:Y:S01]  /*5660*/  @P6 SEL R196, RZ, 0x1, !P1 ;  /* 0x00000001ffc46807 */ /* 0x002fe20004800000 */
[----:B---3--:R-:W-:Y:S06]  /*5670*/  @!P6 BRA `(.L_x_88) ;  /* 0x00000000009ce947 */ /* 0x008fec0003800000 */
[----:B------:R-:W-:Y:S01]  /*5680*/  @P5 IMAD R6, R181, 0x2000, R186 ;  /* 0x00002000b5065824 */ /* 0x000fe200078e02ba */
[----:B------:R-:W-:Y:S01]  /*5690*/  ISETP.NE.AND P1, PT, R196, RZ, PT ;  /* 0x000000ffc400720c */ /* 0x000fe20003f25270 */
[----:B------:R-:W-:Y:S01]  /*56a0*/  BSSY B0, `(.L_x_89) ;  /* 0x0000010000007945 */ /* 0x000fe20003800000 */
[----:B------:R-:W-:Y:S01]  /*56b0*/  CS2R R150, SRZ ;  /* 0x0000000000967805 */ /* 0x000fe2000001ff00 */
[--C-:B------:R-:W-:Y:S01]  /*56c0*/  @P5 IMAD R7, R187, -0x10, R6.reuse ;  /* 0xfffffff0bb075824 */ /* 0x100fe200078e0206 */
[----:B------:R-:W-:Y:S01]  /*56d0*/  CS2R R148, SRZ ;  /* 0x0000000000947805 */ /* 0x000fe2000001ff00 */
[----:B------:R-:W-:Y:S01]  /*56e0*/  @P5 IMAD R5, R185, -0x10, R6 ;  /* 0xfffffff0b9055824 */ /* 0x000fe200078e0206 */
[----:B------:R-:W-:Y:S01]  /*56f0*/  CS2R R158, SRZ ;  /* 0x00000000009e7805 */ /* 0x000fe2000001ff00 */
[----:B------:R-:W-:Y:S01]  /*5700*/  @P5 IMAD R4, R184, 0x10, R7 ;  /* 0x00000010b8045824 */ /* 0x000fe200078e0207 */
[----:B------:R-:W-:Y:S02]  /*5710*/  CS2R R156, SRZ ;  /* 0x00000000009c7805 */ /* 0x000fe4000001ff00 */
[----:B------:R-:W-:Y:S02]  /*5720*/  CS2R R154, SRZ ;  /* 0x00000000009a7805 */ /* 0x000fe4000001ff00 */
[----:B------:R-:W-:Y:S02]  /*5730*/  CS2R R152, SRZ ;  /* 0x0000000000987805 */ /* 0x000fe4000001ff00 */
[----:B------:R-:W-:Y:S02]  /*5740*/  CS2R R162, SRZ ;  /* 0x0000000000a27805 */ /* 0x000fe4000001ff00 */
[----:B------:R-:W-:Y:S01]  /*5750*/  CS2R R160, SRZ ;  /* 0x0000000000a07805 */ /* 0x000fe2000001ff00 */
[----:B------:R-:W-:Y:S06]  /*5760*/  @P1 BRA `(.L_x_90) ;  /* 0x00000000000c1947 */ /* 0x000fec0003800000 */
[----:B------:R-:W-:Y:S04]  /*5770*/  SHF.L.U32 R0, R180, 0x1f, RZ ;  /* 0x0000001fb4007819 */ /* 0x000fe800000006ff */
[----:B------:R-:W1:Y:S02]  /*5780*/  SYNCS.PHASECHK.TRANS64.TRYWAIT P1, [R3+URZ+0x30], R0 ;  /* 0x00003000030075a7 */ /* 0x000e6400080211ff */
[----:B-1----:R-:W-:Y:S05]  /*5790*/  @!P1 BRA `(.L_x_91) ;  /* 0x00000060001c9947 */ /* 0x002fea0003800000 */
.L_x_90:
[----:B------:R-:W-:Y:S05]  /*57a0*/  BSYNC B0 ;  /* 0x0000000000007941 */ /* 0x000fea0003800000 */
.L_x_89:
[----:B------:R-:W-:Y:S01]  /*57b0*/  ISETP.NE.AND P1, PT, R197, RZ, PT ;  /* 0x000000ffc500720c */ /* 0x000fe20003f25270 */
[----:B-1----:R-:W-:Y:S02]  /*57c0*/  VIADD R3, R3, 0x50 ;  /* 0x0000005003037836 */ /* 0x002fe40000000000 */
[----:B------:R-:W-:Y:S02]  /*57d0*/  IMAD.U32 R0, RZ, RZ, UR37 ;  /* 0x00000025ff007e24 */ /* 0x000fe4000f8e00ff */
[----:B------:R-:W-:Y:S03]  /*57e0*/  VIADD R181, R181, 0x1 ;  /* 0x00000001b5b57836 */ /* 0x000fe60000000000 */
[----:B------:R-:W-:Y:S05]  /*57f0*/  PRMT R0, R0, 0x654, R3 ;  /* 0x0000065400007816 */ /* 0x000fea0000000003 */
[----:B------:R1:W3:Y:S04]  /*5800*/  @P1 LDS.128 R148, [R6] ;  /* 0x0000000006941984 */ /* 0x0002e80000000c00 */
[----:B------:R1:W1:Y:S04]  /*5810*/  @P1 LDS.128 R156, [R5+0x20] ;  /* 0x00002000059c1984 */ /* 0x0002680000000c00 */
[----:B------:R1:W1:Y:S04]  /*5820*/  @P1 LDS.128 R152, [R7+0x10] ;  /* 0x0000100007981984 */ /* 0x0002680000000c00 */
[----:B------:R1:W1:Y:S01]  /*5830*/  @P1 LDS.128 R160, [R4+0x10] ;  /* 0x0000100004a01984 */ /* 0x0002620000000c00 */
[C---:B------:R-:W-:Y:S01]  /*5840*/  ISETP.NE.AND P1, PT, R181.reuse, 0x4, PT ;  /* 0x00000004b500780c */ /* 0x040fe20003f25270 */
[----:B------:R-:W-:Y:S01]  /*5850*/  @!PT LDS RZ, [RZ] ;  /* 0x00000000fffff984 */ /* 0x000fe20000000800 */
[----:B------:R-:W-:Y:S01]  /*5860*/  @!PT LDS RZ, [RZ] ;  /* 0x00000000fffff984 */ /* 0x000fe20000000800 */
[----:B------:R-:W-:Y:S01]  /*5870*/  @!PT LDS RZ, [RZ] ;  /* 0x00000000fffff984 */ /* 0x000fe20000000800 */
[----:B------:R-:W-:Y:S01]  /*5880*/  @!PT LDS RZ, [RZ] ;  /* 0x00000000fffff984 */ /* 0x000fe20000000800 */
[----:B------:R5:W-:Y:S06]  /*5890*/  MEMBAR.ALL.CTA ;  /* 0x0000000000007992 */ /* 0x000bec0000008000 */
[----:B-----5:R-:W5:Y:S01]  /*58a0*/  FENCE.VIEW.ASYNC.S ;  /* 0x00000000000073c6 */ /* 0x020f620000000000 */
[----:B------:R-:W-:Y:S02]  /*58b0*/  SEL R3, RZ, 0x1, P1 ;  /* 0x00000001ff037807 */ /* 0x000fe40000800000 */
[----:B------:R-:W-:Y:S02]  /*58c0*/  SEL R181, R181, RZ, P1 ;  /* 0x000000ffb5b57207 */ /* 0x000fe40000800000 */
[----:B------:R-:W-:Y:S01]  /*58d0*/  LOP3.LUT R180, R180, R3, RZ, 0x3c, !PT ;  /* 0x00000003b4b47212 */ /* 0x000fe200078e3cff */
[----:B-----5:R1:W-:Y:S06]  /*58e0*/  SYNCS.ARRIVE.TRANS64.RED.A1T0 RZ, [R0+URZ], RZ ;  /* 0x000000ff00ff79a7 */ /* 0x0203ec00081004ff */
.L_x_88:
[----:B------:R-:W-:Y:S05]  /*58f0*/  BSYNC B1 ;  /* 0x0000000000017941 */ /* 0x000fea0003800000 */
.L_x_87:
[----:B-1----:R-:W-:Y:S04]  /*5900*/  SHF.R.U32.HI R0, RZ, 0x15, R80 ;  /* 0x00000015ff007819 */ /* 0x002fe80000011650 */
[----:B------:R-:W-:Y:S01]  /*5910*/  LOP3.LUT P1, RZ, R0, 0x3, R173, 0x48, !PT ;  /* 0x0000000300ff7812 */ /* 0x000fe200078248ad */
[----:B------:R-:W-:Y:S01]  /*5920*/  @!UPT UIADD3 URZ, UPT, UPT, URZ, URZ, URZ ;  /* 0x000000fffffff290 */ /* 0x000fe2000fffe0ff */
[----:B----4-:R-:W-:Y:S11]  /*5930*/  @P0 BRA `(.L_x_92) ;  /* 0x0000000000080947 */ /* 0x010ff60003800000 */
[----:B------:R-:W1:Y:S02]  /*5940*/  SYNCS.PHASECHK.TRANS64.TRYWAIT P0, [R193+URZ+0xa0], R2 ;  /* 0x0000a002c10075a7 */ /* 0x000e6400080011ff */
[----:B-1----:R-:W-:Y:S05]  /*5950*/  @!P0 BRA `(.L_x_93) ;  /* 0x0000005c00c08947 */ /* 0x002fea0003800000 */
.L_x_92:
[----:B------:R-:W-:Y:S04]  /*5960*/  BSSY.RECONVERGENT B6, `(.L_x_94) ;  /* 0x0000012000067945 */ /* 0x000fe80003800200 */
[----:B------:R-:W-:Y:S05]  /*5970*/  @!P1 BRA `(.L_x_95) ;  /* 0x0000000000409947 */ /* 0x000fea0003800000 */
[----:B------:R-:W4:Y:S01]  /*5980*/  LDCU.64 UR8, c[0x4][0x78] ;  /* 0x01000f00ff0877ac */ /* 0x000f220008000a00 */
[----:B------:R-:W-:Y:S01]  /*5990*/  MOV R3, 0x0 ;  /* 0x0000000000037802 */ /* 0x000fe20000000f00 */
[----:B------:R-:W-:Y:S02]  /*59a0*/  HFMA2 R12, -RZ, RZ, 0, 5.9604644775390625e-08 ;  /* 0x00000001ff0c7431 */ /* 0x000fe400000001ff */
[----:B------:R-:W-:Y:S02]  /*59b0*/  IMAD.MOV.U32 R8, RZ, RZ, 0x192 ;  /* 0x00000192ff087424 */ /* 0x000fe400078e00ff */
[----:B------:R-:W-:Y:S01]  /*59c0*/  IMAD.MOV.U32 R13, RZ, RZ, RZ ;  /* 0x000000ffff0d7224 */ /* 0x000fe200078e00ff */
[----:B------:R-:W5:Y:S01]  /*59d0*/  LDCU.64 UR6, c[0x4][0x80] ;  /* 0x01001000ff0677ac */ /* 0x000f620008000a00 */
[----:B-1----:R-:W1:Y:S01]  /*59e0*/  LDC.64 R2, c[0x4][R3] ;  /* 0x0100000003027b82 */ /* 0x002e620000000a00 */
[----:B------:R-:W2:Y:S01]  /*59f0*/  LDCU.64 UR4, c[0x4][0x18] ;  /* 0x01000300ff0477ac */ /* 0x000ea20008000a00 */
[----:B----4-:R-:W-:Y:S01]  /*5a00*/  MOV R5, UR9 ;  /* 0x0000000900057c02 */ /* 0x010fe20008000f00 */
[----:B------:R-:W-:Y:S01]  /*5a10*/  IMAD.U32 R4, RZ, RZ, UR8 ;  /* 0x00000008ff047e24 */ /* 0x000fe2000f8e00ff */
[----:B-----5:R-:W-:Y:S01]  /*5a20*/  MOV R7, UR7 ;  /* 0x0000000700077c02 */ /* 0x020fe20008000f00 */
[----:B------:R-:W-:Y:S01]  /*5a30*/  IMAD.U32 R6, RZ, RZ, UR6 ;  /* 0x00000006ff067e24 */ /* 0x000fe2000f8e00ff */
[----:B--2---:R-:W-:Y:S01]  /*5a40*/  MOV R11, UR5 ;  /* 0x00000005000b7c02 */ /* 0x004fe20008000f00 */
[----:B------:R-:W-:Y:S02]  /*5a50*/  IMAD.U32 R10, RZ, RZ, UR4 ;  /* 0x00000004ff0a7e24 */ /* 0x000fe4000f8e00ff */
[----:B------:R-:W-:Y:S07]  /*5a60*/  LEPC R20, `(.L_x_95) ;  /* 0x000000001014794e */ /* 0x000fee0000000000 */
[----:B-1-3--:R-:W-:Y:S05]  /*5a70*/  CALL.ABS.NOINC R2 ;  /* 0x0000000002007343 */ /* 0x00afea0003c00000 */
.L_x_95:
[----:B------:R-:W-:Y:S05]  /*5a80*/  BSYNC.RECONVERGENT B6 ;  /* 0x0000000000067941 */ /* 0x000fea0003800200 */
.L_x_94:
[-C--:B---3--:R-:W-:Y:S01]  /*5a90*/  F2FP.F16.E4M3.UNPACK_B R83, R148.reuse ;  /* 0x00000094ff53723e */ /* 0x088fe200020006ff */
[----:B------:R-:W-:Y:S05]  /*5aa0*/  WARPSYNC.ALL ;  /* 0x0000000000007948 */ /* 0x000fea0003800000 */
[----:B------:R-:W-:Y:S01]  /*5ab0*/  R2UR UR4, R80 ;  /* 0x00000000500472ca */ /* 0x000fe200000e0000 */
[--C-:B------:R-:W-:Y:S01]  /*5ac0*/  HADD2.F32 R82, -RZ, R83.reuse.H0_H0 ;  /* 0x20000053ff527230 */ /* 0x100fe20000004100 */
[----:B------:R-:W-:Y:S01]  /*5ad0*/  F2FP.F16.E4M3.UNPACK_B R85, R148.H1 ;  /* 0x00000094ff55723e */ /* 0x000fe200030006ff */
[----:B------:R-:W-:Y:S01]  /*5ae0*/  HADD2.F32 R83, -RZ, R83.H1_H1 ;  /* 0x30000053ff537230 */ /* 0x000fe20000004100 */
[-C--:B------:R-:W-:Y:S01]  /*5af0*/  F2FP.F16.E4M3.UNPACK_B R87, R149.reuse ;  /* 0x00000095ff57723e */ /* 0x080fe200020006ff */
[----:B------:R-:W-:Y:S01]  /*5b00*/  BSSY.RECONVERGENT B0, `(.L_x_96) ;  /* 0x000011d000007945 */ /* 0x000fe20003800200 */
[----:B------:R-:W-:Y:S01]  /*5b10*/  F2FP.F16.E4M3.UNPACK_B R89, R149.H1 ;  /* 0x00000095ff59723e */ /* 0x000fe200030006ff */
[----:B------:R-:W-:Y:S01]  /*5b20*/  HADD2.F32 R84, -RZ, R85.H0_H0 ;  /* 0x20000055ff547230 */ /* 0x000fe20000004100 */
[-C--:B------:R-:W-:Y:S01]  /*5b30*/  F2FP.F16.E4M3.UNPACK_B R91, R150.reuse ;  /* 0x00000096ff5b723e */ /* 0x080fe200020006ff */
[----:B------:R-:W-:Y:S01]  /*5b40*/  HADD2.F32 R88, -RZ, R87.H1_H1 ;  /* 0x30000057ff587230 */ /* 0x000fe20000004100 */
[----:B------:R-:W-:Y:S01]  /*5b50*/  F2FP.F16.E4M3.UNPACK_B R93, R150.H1 ;  /* 0x00000096ff5d723e */ /* 0x000fe200030006ff */
[----:B------:R-:W-:Y:S01]  /*5b60*/  HADD2.F32 R86, -RZ, R85.H1_H1 ;  /* 0x30000055ff567230 */ /* 0x000fe20000004100 */
[-C--:B------:R-:W-:Y:S01]  /*5b70*/  F2FP.F16.E4M3.UNPACK_B R95, R151.reuse ;  /* 0x00000097ff5f723e */ /* 0x080fe200020006ff */
[----:B------:R-:W2:Y:S01]  /*5b80*/  LDTM.x64 R4, tmem[UR4] ;  /* 0x00000004000479ee */ /* 0x000ea20008340000 */
[----:B------:R-:W-:Y:S01]  /*5b90*/  F2FP.F16.E4M3.UNPACK_B R97, R151.H1 ;  /* 0x00000097ff61723e */ /* 0x000fe200030006ff */
[----:B------:R-:W-:Y:S01]  /*5ba0*/  HADD2.F32 R85, -RZ, R87.H0_H0 ;  /* 0x20000057ff557230 */ /* 0x000fe20000004100 */
[-C--:B------:R-:W-:Y:S01]  /*5bb0*/  F2FP.F16.E4M3.UNPACK_B R99, R152.reuse ;  /* 0x00000098ff63723e */ /* 0x080fe200020006ff */
[----:B------:R-:W-:Y:S01]  /*5bc0*/  HADD2.F32 R87, -RZ, R89.H0_H0 ;  /* 0x20000059ff577230 */ /* 0x000fe20000004100 */
[----:B------:R-:W-:Y:S01]  /*5bd0*/  F2FP.F16.E4M3.UNPACK_B R101, R152.H1 ;  /* 0x00000098ff65723e */ /* 0x000fe200030006ff */
[----:B------:R-:W-:Y:S01]  /*5be0*/  HADD2.F32 R92, -RZ, R91.H1_H1 ;  /* 0x3000005bff5c7230 */ /* 0x000fe20000004100 */
[----:B------:R-:W-:Y:S01]  /*5bf0*/  SHF.L.U32 R199, R176, 0x4, RZ ;  /* 0x00000004b0c77819 */ /* 0x000fe200000006ff */
[----:B------:R-:W-:Y:S01]  /*5c00*/  HADD2.F32 R96, -RZ, R95.H1_H1 ;  /* 0x3000005fff607230 */ /* 0x000fe20000004100 */
[----:B------:R-:W-:Y:S01]  /*5c10*/  SHF.L.U32 R207, R175, 0x4, RZ ;  /* 0x00000004afcf7819 */ /* 0x000fe200000006ff */
[----:B------:R-:W-:Y:S01]  /*5c20*/  HADD2.F32 R100, -RZ, R99.H1_H1 ;  /* 0x30000063ff647230 */ /* 0x000fe20000004100 */
[----:B------:R-:W-:Y:S01]  /*5c30*/  IADD3 R192, PT, PT, R186, R199, RZ ;  /* 0x000000c7bac07210 */ /* 0x000fe20007ffe0ff */
[----:B------:R-:W-:Y:S01]  /*5c40*/  HADD2.F32 R90, -RZ, R89.H1_H1 ;  /* 0x30000059ff5a7230 */ /* 0x000fe20000004100 */
[----:B------:R-:W-:Y:S01]  /*5c50*/  SHF.L.U32 R205, R184, 0x4, RZ ;  /* 0x00000004b8cd7819 */ /* 0x000fe200000006ff */
[----:B------:R-:W-:Y:S01]  /*5c60*/  HADD2.F32 R89, -RZ, R91.H0_H0 ;  /* 0x2000005bff597230 */ /* 0x000fe20000004100 */
[-C--:B------:R-:W-:Y:S01]  /*5c70*/  F2FP.F16.E4M3.UNPACK_B R103, R153.reuse ;  /* 0x00000099ff67723e */ /* 0x080fe200020006ff */
[--C-:B------:R-:W-:Y:S01]  /*5c80*/  HADD2.F32 R91, -RZ, R93.reuse.H0_H0 ;  /* 0x2000005dff5b7230 */ /* 0x100fe20000004100 */
[----:B------:R-:W-:Y:S01]  /*5c90*/  IADD3 R194, PT, PT, R205, R192, RZ ;  /* 0x000000c0cdc27210 */ /* 0x000fe20007ffe0ff */
[----:B------:R-:W-:Y:S01]  /*5ca0*/  HADD2.F32 R94, -RZ, R93.H1_H1 ;  /* 0x3000005dff5e7230 */ /* 0x000fe20000004100 */
[----:B------:R-:W-:Y:S01]  /*5cb0*/  F2FP.F16.E4M3.UNPACK_B R105, R153.H1 ;  /* 0x00000099ff69723e */ /* 0x000fe200030006ff */
[----:B------:R-:W-:Y:S01]  /*5cc0*/  HADD2.F32 R93, -RZ, R95.H0_H0 ;  /* 0x2000005fff5d7230 */ /* 0x000fe20000004100 */
[-C--:B------:R-:W-:Y:S01]  /*5cd0*/  F2FP.F16.E4M3.UNPACK_B R107, R154.reuse ;  /* 0x0000009aff6b723e */ /* 0x080fe200020006ff */
[----:B------:R-:W-:Y:S01]  /*5ce0*/  HADD2.F32 R104, -RZ, R103.H1_H1 ;  /* 0x30000067ff687230 */ /* 0x000fe20000004100 */
[----:B------:R-:W-:Y:S01]  /*5cf0*/  F2FP.F16.E4M3.UNPACK_B R109, R154.H1 ;  /* 0x0000009aff6d723e */ /* 0x000fe200030006ff */
[C---:B--2---:R-:W-:Y:S01]  /*5d00*/  FMUL R0, R78.reuse, R4 ;  /* 0x000000044e007220 */ /* 0x044fe20000400000 */
[C---:B-1----:R-:W-:Y:S01]  /*5d10*/  FMUL R2, R78.reuse, R5 ;  /* 0x000000054e027220 */ /* 0x042fe20000400000 */
[C---:B------:R-:W-:Y:S01]  /*5d20*/  FMUL R4, R78.reuse, R8 ;  /* 0x000000084e047220 */ /* 0x040fe20000400000 */
[C---:B------:R-:W-:Y:S01]  /*5d30*/  FMUL R5, R78.reuse, R9 ;  /* 0x000000094e057220 */ /* 0x040fe20000400000 */
[C---:B------:R-:W-:Y:S01]  /*5d40*/  FFMA R0, R81.reuse, R82, R0 ;  /* 0x0000005251007223 */ /* 0x040fe20000000000 */
[C---:B------:R-:W-:Y:S01]  /*5d50*/  FFMA R2, R81.reuse, R83, R2 ;  /* 0x0000005351027223 */ /* 0x040fe20000000002 */
[C---:B------:R-:W-:Y:S01]  /*5d60*/  FMUL R8, R78.reuse, R12 ;  /* 0x0000000c4e087220 */ /* 0x040fe20000400000 */
[C---:B------:R-:W-:Y:S01]  /*5d70*/  FMUL R9, R78.reuse, R13 ;  /* 0x0000000d4e097220 */ /* 0x040fe20000400000 */
[C---:B------:R-:W-:Y:S01]  /*5d80*/  FMUL R12, R78.reuse, R16 ;  /* 0x000000104e0c7220 */ /* 0x040fe20000400000 */
[C---:B------:R-:W-:Y:S01]  /*5d90*/  FMUL R13, R78.reuse, R17 ;  /* 0x000000114e0d7220 */ /* 0x040fe20000400000 */
[C---:B------:R-:W-:Y:S01]  /*5da0*/  FMUL R16, R78.reuse, R20 ;  /* 0x000000144e107220 */ /* 0x040fe20000400000 */
[C---:B------:R-:W-:Y:S01]  /*5db0*/  FMUL R17, R78.reuse, R21 ;  /* 0x000000154e117220 */ /* 0x040fe20000400000 */
[C---:B------:R-:W-:Y:S01]  /*5dc0*/  FMUL R20, R78.reuse, R24 ;  /* 0x000000184e147220 */ /* 0x040fe20000400000 */
[C---:B------:R-:W-:Y:S01]  /*5dd0*/  FMUL R21, R78.reuse, R25 ;  /* 0x000000194e157220 */ /* 0x040fe20000400000 */
[----:B------:R-:W-:Y:S02]  /*5de0*/  HADD2.F32 R108, -RZ, R107.H1_H1 ;  /* 0x3000006bff6c7230 */ /* 0x000fe40000004100 */
[C---:B------:R-:W-:Y:S01]  /*5df0*/  FMUL R24, R78.reuse, R28 ;  /* 0x0000001c4e187220 */ /* 0x040fe20000400000 */
[C---:B------:R-:W-:Y:S01]  /*5e00*/  FMUL R25, R78.reuse, R29 ;  /* 0x0000001d4e197220 */ /* 0x040fe20000400000 */
[C---:B------:R-:W-:Y:S01]  /*5e10*/  FMUL R28, R78.reuse, R32 ;  /* 0x000000204e1c7220 */ /* 0x040fe20000400000 */
[C---:B------:R-:W-:Y:S01]  /*5e20*/  FMUL R29, R78.reuse, R33 ;  /* 0x000000214e1d7220 */ /* 0x040fe20000400000 */
[C---:B------:R-:W-:Y:S01]  /*5e30*/  FMUL R32, R78.reuse, R36 ;  /* 0x000000244e207220 */ /* 0x040fe20000400000 */
[----:B------:R-:W-:Y:S01]  /*5e40*/  F2FP.F16.E4M3.UNPACK_B R111, R155 ;  /* 0x0000009bff6f723e */ /* 0x000fe200020006ff */
[C---:B------:R-:W-:Y:S01]  /*5e50*/  FMUL R33, R78.reuse, R37 ;  /* 0x000000254e217220 */ /* 0x040fe20000400000 */
[C---:B------:R-:W-:Y:S01]  /*5e60*/  FMUL R36, R78.reuse, R40 ;  /* 0x000000284e247220 */ /* 0x040fe20000400000 */
[----:B------:R-:W-:Y:S01]  /*5e70*/  F2FP.F16.E4M3.UNPACK_B R113, R155.H1 ;  /* 0x0000009bff71723e */ /* 0x000fe200030006ff */
[C---:B------:R-:W-:Y:S01]  /*5e80*/  FMUL R37, R78.reuse, R41 ;  /* 0x000000294e257220 */ /* 0x040fe20000400000 */
[----:B------:R-:W-:Y:S02]  /*5e90*/  HADD2.F32 R112, -RZ, R111.H1_H1 ;  /* 0x3000006fff707230 */ /* 0x000fe40000004100 */
        /* <DEDUP_REMOVED lines=26> */
[C---:B------:R-:W-:Y:S01]  /*6040*/  FFMA R3, R81.reuse, R84, R3 ;  /* 0x0000005451037223 */ /* 0x040fe20000000003 */
[C---:B------:R-:W-:Y:S01]  /*6050*/  FFMA R7, R81.reuse, R86, R7 ;  /* 0x0000005651077223 */ /* 0x040fe20000000007 */
[----:B------:R-:W-:Y:S01]  /*6060*/  F2FP.F16.E4M3.UNPACK_B R131, R160 ;  /* 0x000000a0ff83723e */ /* 0x000fe200020006ff */
[C---:B------:R-:W-:Y:S01]  /*6070*/  FFMA R4, R81.reuse, R85, R4 ;  /* 0x0000005551047223 */ /* 0x040fe20000000004 */
[C---:B------:R-:W-:Y:S01]  /*6080*/  FFMA R5, R81.reuse, R88, R5 ;  /* 0x0000005851057223 */ /* 0x040fe20000000005 */
[----:B------:R-:W-:Y:S01]  /*6090*/  F2FP.F16.E4M3.UNPACK_B R133, R160.H1 ;  /* 0x000000a0ff85723e */ /* 0x000fe200030006ff */
[----:B------:R-:W-:Y:S01]  /*60a0*/  FFMA R6, R81, R87, R6 ;  /* 0x0000005751067223 */ /* 0x000fe20000000006 */
[----:B------:R-:W-:Y:S01]  /*60b0*/  F2FP.SATFINITE.E4M3.F32.PACK_AB_MERGE_C R195, R7, R3, RZ ;  /* 0x0000000307c3723e */ /* 0x000fe200048070ff */
[----:B------:R-:W-:Y:S02]  /*60c0*/  HADD2.F32 R128, -RZ, R127.H1_H1 ;  /* 0x3000007fff807230 */ /* 0x000fe40000004100 */
[----:B------:R-:W-:Y:S01]  /*60d0*/  FMUL R11, R78, R11 ;  /* 0x0000000b4e0b7220 */ /* 0x000fe20000400000 */
[----:B------:R-:W-:Y:S01]  /*60e0*/  HADD2.F32 R132, -RZ, R131.H1_H1 ;  /* 0x30000083ff847230 */ /* 0x000fe20000004100 */
[----:B------:R-:W-:Y:S01]  /*60f0*/  F2FP.SATFINITE.E4M3.F32.PACK_AB_MERGE_C R200, R2, R0, R195 ;  /* 0x0000000002c8723e */ /* 0x000fe200048070c3 */
[----:B------:R-:W-:Y:S01]  /*6100*/  FMUL R10, R78, R14 ;  /* 0x0000000e4e0a7220 */ /* 0x000fe20000400000 */
[----:B------:R-:W-:Y:S01]  /*6110*/  IADD3 R195, PT, PT, R186, R207, RZ ;  /* 0x000000cfbac37210 */ /* 0x000fe20007ffe0ff */
[C---:B------:R-:W-:Y:S01]  /*6120*/  FFMA R11, R81.reuse, R90, R11 ;  /* 0x0000005a510b7223 */ /* 0x040fe2000000000b */
[C---:B------:R-:W-:Y:S01]  /*6130*/  FFMA R8, R81.reuse, R89, R8 ;  /* 0x0000005951087223 */ /* 0x040fe20000000008 */
[C---:B------:R-:W-:Y:S01]  /*6140*/  FFMA R9, R81.reuse, R92, R9 ;  /* 0x0000005c51097223 */ /* 0x040fe20000000009 */
[--C-:B------:R-:W-:Y:S02]  /*6150*/  HADD2.F32 R95, -RZ, R97.reuse.H0_H0 ;  /* 0x20000061ff5f7230 */ /* 0x100fe40000004100 */
[----:B------:R-:W-:Y:S01]  /*6160*/  FFMA R10, R81, R91, R10 ;  /* 0x0000005b510a7223 */ /* 0x000fe2000000000a */
[----:B------:R-:W-:Y:S01]  /*6170*/  F2FP.SATFINITE.E4M3.F32.PACK_AB_MERGE_C R201, R11, R6, RZ ;  /* 0x000000060bc9723e */ /* 0x000fe200048070ff */
[C---:B------:R-:W-:Y:S01]  /*6180*/  FMUL R15, R78.reuse, R15 ;  /* 0x0000000f4e0f7220 */ /* 0x040fe20000400000 */
[----:B------:R-:W-:Y:S02]  /*6190*/  HADD2.F32 R98, -RZ, R97.H1_H1 ;  /* 0x30000061ff627230 */ /* 0x000fe40000004100 */
[C---:B------:R-:W-:Y:S01]  /*61a0*/  FMUL R14, R78.reuse, R18 ;  /* 0x000000124e0e7220 */ /* 0x040fe20000400000 */
[----:B------:R-:W-:Y:S01]  /*61b0*/  F2FP.SATFINITE.E4M3.F32.PACK_AB_MERGE_C R201, R5, R4, R201 ;  /* 0x0000000405c9723e */ /* 0x000fe200048070c9 */
[----:B------:R-:W-:Y:S02]  /*61c0*/  HADD2.F32 R97, -RZ, R99.H0_H0 ;  /* 0x20000063ff617230 */ /* 0x000fe40000004100 */
[C---:B------:R-:W-:Y:S01]  /*61d0*/  FFMA R15, R81.reuse, R94, R15 ;  /* 0x0000005e510f7223 */ /* 0x040fe2000000000f */
[C---:B------:R-:W-:Y:S01]  /*61e0*/  FFMA R12, R81.reuse, R93, R12 ;  /* 0x0000005d510c7223 */ /* 0x040fe2000000000c */
[----:B------:R-:W-:Y:S01]  /*61f0*/  FFMA R13, R81, R96, R13 ;  /* 0x00000060510d7223 */ /* 0x000fe2000000000d */
[----:B------:R-:W-:Y:S01]  /*6200*/  F2FP.F16.E4M3.UNPACK_B R135, R161 ;  /* 0x000000a1ff87723e */ /* 0x000fe200020006ff */
[--C-:B------:R-:W-:Y:S01]  /*6210*/  HADD2.F32 R99, -RZ, R101.reuse.H0_H0 ;  /* 0x20000065ff637230 */ /* 0x100fe20000004100 */
[----:B------:R-:W-:Y:S01]  /*6220*/  F2FP.SATFINITE.E4M3.F32.PACK_AB_MERGE_C R202, R15, R10, RZ ;  /* 0x0000000a0fca723e */ /* 0x000fe200048070ff */
[----:B------:R-:W-:Y:S01]  /*6230*/  FFMA R14, R81, R95, R14 ;  /* 0x0000005f510e7223 */ /* 0x000fe2000000000e */
[C---:B------:R-:W-:Y:S01]  /*6240*/  FMUL R19, R78.reuse, R19 ;  /* 0x000000134e137220 */ /* 0x040fe20000400000 */
[----:B------:R-:W-:Y:S01]  /*6250*/  HADD2.F32 R102, -RZ, R101.H1_H1 ;  /* 0x30000065ff667230 */ /* 0x000fe20000004100 */
[----:B------:R-:W-:Y:S01]  /*6260*/  F2FP.SATFINITE.E4M3.F32.PACK_AB_MERGE_C R202, R9, R8, R202 ;  /* 0x0000000809ca723e */ /* 0x000fe200048070ca */
[----:B------:R-:W-:Y:S02]  /*6270*/  HADD2.F32 R101, -RZ, R103.H0_H0 ;  /* 0x20000067ff657230 */ /* 0x000fe40000004100 */
[C---:B------:R-:W-:Y:S01]  /*6280*/  FFMA R19, R81.reuse, R98, R19 ;  /* 0x0000006251137223 */ /* 0x040fe20000000013 */
[C---:B------:R-:W-:Y:S01]  /*6290*/  FFMA R16, R81.reuse, R97, R16 ;  /* 0x0000006151107223 */ /* 0x040fe20000000010 */
[----:B------:R-:W-:Y:S01]  /*62a0*/  FFMA R17, R81, R100, R17 ;  /* 0x0000006451117223 */ /* 0x000fe20000000011 */
[----:B------:R-:W-:Y:S02]  /*62b0*/  HADD2.F32 R136, -RZ, R135.H1_H1 ;  /* 0x30000087ff887230 */ /* 0x000fe40000004100 */
[C---:B------:R-:W-:Y:S01]  /*62c0*/  FMUL R18, R78.reuse, R22 ;  /* 0x000000164e127220 */ /* 0x040fe20000400000 */
[----:B------:R-:W-:Y:S01]  /*62d0*/  F2FP.F16.E4M3.UNPACK_B R137, R161.H1 ;  /* 0x000000a1ff89723e */ /* 0x000fe200030006ff */
[C---:B------:R-:W-:Y:S01]  /*62e0*/  FMUL R23, R78.reuse, R23 ;  /* 0x000000174e177220 */ /* 0x040fe20000400000 */
[--C-:B------:R-:W-:Y:S01]  /*62f0*/  HADD2.F32 R103, -RZ, R105.reuse.H0_H0 ;  /* 0x20000069ff677230 */ /* 0x100fe20000004100 */
[----:B------:R-:W-:Y:S01]  /*6300*/  F2FP.SATFINITE.E4M3.F32.PACK_AB_MERGE_C R203, R19, R14, RZ ;  /* 0x0000000e13cb723e */ /* 0x000fe200048070ff */
[C---:B------:R-:W-:Y:S01]  /*6310*/  FFMA R18, R81.reuse, R99, R18 ;  /* 0x0000006351127223 */ /* 0x040fe20000000012 */
[C---:B------:R-:W-:Y:S01]  /*6320*/  FFMA R23, R81.reuse, R102, R23 ;  /* 0x0000006651177223 */ /* 0x040fe20000000017 */
[----:B------:R-:W-:Y:S01]  /*6330*/  FFMA R20, R81, R101, R20 ;  /* 0x0000006551147223 */ /* 0x000fe20000000014 */
[----:B------:R-:W-:Y:S01]  /*6340*/  F2FP.F16.E4M3.UNPACK_B R139, R162 ;  /* 0x000000a2ff8b723e */ /* 0x000fe200020006ff */
[----:B------:R-:W-:Y:S01]  /*6350*/  HADD2.F32 R106, -RZ, R105.H1_H1 ;  /* 0x30000069ff6a7230 */ /* 0x000fe20000004100 */
[----:B------:R-:W-:Y:S01]  /*6360*/  F2FP.SATFINITE.E4M3.F32.PACK_AB_MERGE_C R203, R13, R12, R203 ;  /* 0x0000000c0dcb723e */ /* 0x000fe200048070cb */
[----:B------:R-:W-:Y:S01]  /*6370*/  FFMA R21, R81, R104, R21 ;  /* 0x0000006851157223 */ /* 0x000fe20000000015 */
[----:B------:R-:W-:Y:S01]  /*6380*/  F2FP.SATFINITE.E4M3.F32.PACK_AB_MERGE_C R208, R23, R18, RZ ;  /* 0x0000001217d0723e */ /* 0x000fe200048070ff */
[----:B------:R-:W-:Y:S02]  /*6390*/  HADD2.F32 R105, -RZ, R107.H0_H0 ;  /* 0x2000006bff697230 */ /* 0x000fe40000004100 */
[C---:B------:R-:W-:Y:S01]  /*63a0*/  FMUL R22, R78.reuse, R26 ;  /* 0x0000001a4e167220 */ /* 0x040fe20000400000 */
[----:B------:R1:W-:Y:S01]  /*63b0*/  STS.128 [R172+UR49+0x8200], R200 ;  /* 0x008200c8ac007988 */ /* 0x0003e20008000c31 */
[----:B------:R-:W-:Y:S01]  /*63c0*/  F2FP.SATFINITE.E4M3.F32.PACK_AB_MERGE_C R208, R17, R16, R208 ;  /* 0x0000001011d0723e */ /* 0x000fe200048070d0 */
[----:B------:R-:W-:Y:S02]  /*63d0*/  HADD2.F32 R140, -RZ, R139.H1_H1 ;  /* 0x3000008bff8c7230 */ /* 0x000fe40000004100 */
[C---:B------:R-:W-:Y:S01]  /*63e0*/  FFMA R22, R81.reuse, R103, R22 ;  /* 0x0000006751167223 */ /* 0x040fe20000000016 */
[C---:B------:R-:W-:Y:S01]  /*63f0*/  FMUL R27, R78.reuse, R27 ;  /* 0x0000001b4e1b7220 */ /* 0x040fe20000400000 */
[--C-:B------:R-:W-:Y:S02]  /*6400*/  HADD2.F32 R107, -RZ, R109.reuse.H0_H0 ;  /* 0x2000006dff6b7230 */ /* 0x100fe40000004100 */
[C---:B------:R-:W-:Y:S01]  /*6410*/  FMUL R26, R78.reuse, R30 ;  /* 0x0000001e4e1a7220 */ /* 0x040fe20000400000 */
[----:B------:R-:W-:Y:S02]  /*6420*/  HADD2.F32 R110, -RZ, R109.H1_H1 ;  /* 0x3000006dff6e7230 */ /* 0x000fe40000004100 */
[C---:B------:R-:W-:Y:S01]  /*6430*/  FFMA R27, R81.reuse, R106, R27 ;  /* 0x0000006a511b7223 */ /* 0x040fe2000000001b */
[C---:B------:R-:W-:Y:S01]  /*6440*/  FFMA R24, R81.reuse, R105, R24 ;  /* 0x0000006951187223 */ /* 0x040fe20000000018 */
[----:B------:R-:W-:Y:S01]  /*6450*/  FFMA R25, R81, R108, R25 ;  /* 0x0000006c51197223 */ /* 0x000fe20000000019 */
[----:B------:R-:W-:Y:S01]  /*6460*/  F2FP.F16.E4M3.UNPACK_B R141, R162.H1 ;  /* 0x000000a2ff8d723e */ /* 0x000fe200030006ff */
[----:B------:R-:W-:Y:S01]  /*6470*/  HADD2.F32 R109, -RZ, R111.H0_H0 ;  /* 0x2000006fff6d7230 */ /* 0x000fe20000004100 */
[----:B------:R-:W-:Y:S01]  /*6480*/  F2FP.SATFINITE.E4M3.F32.PACK_AB_MERGE_C R209, R27, R22, RZ ;  /* 0x000000161bd1723e */ /* 0x000fe200048070ff */
[----:B------:R-:W-:Y:S01]  /*6490*/  FFMA R26, R81, R107, R26 ;  /* 0x0000006b511a7223 */ /* 0x000fe2000000001a */
[C---:B------:R-:W-:Y:S01]  /*64a0*/  FMUL R31, R78.reuse, R31 ;  /* 0x0000001f4e1f7220 */ /* 0x040fe20000400000 */
[--C-:B------:R-:W-:Y:S01]  /*64b0*/  HADD2.F32 R111, -RZ, R113.reuse.H0_H0 ;  /* 0x20000071ff6f7230 */ /* 0x100fe20000004100 */
[----:B------:R-:W-:Y:S01]  /*64c0*/  F2FP.SATFINITE.E4M3.F32.PACK_AB_MERGE_C R209, R21, R20, R209 ;  /* 0x0000001415d1723e */ /* 0x000fe200048070d1 */
[----:B------:R-:W-:Y:S02]  /*64d0*/  HADD2.F32 R114, -RZ, R113.H1_H1 ;  /* 0x30000071ff727230 */ /* 0x000fe40000004100 */
[C---:B------:R-:W-:Y:S01]  /*64e0*/  FFMA R31, R81.reuse, R110, R31 ;  /* 0x0000006e511f7223 */ /* 0x040fe2000000001f */
[C---:B------:R-:W-:Y:S01]  /*64f0*/  FFMA R28, R81.reuse, R109, R28 ;  /* 0x0000006d511c7223 */ /* 0x040fe2000000001c */
[----:B------:R-:W-:Y:S01]  /*6500*/  FFMA R29, R81, R112, R29 ;  /* 0x00000070511d7223 */ /* 0x000fe2000000001d */
[----:B------:R-:W-:Y:S02]  /*6510*/  HADD2.F32 R113, -RZ, R115.H0_H0 ;  /* 0x20000073ff717230 */ /* 0x000fe40000004100 */
[C---:B------:R-:W-:Y:S01]  /*6520*/  FMUL R30, R78.reuse, R34 ;  /* 0x000000224e1e7220 */ /* 0x040fe20000400000 */
[----:B------:R-:W-:Y:S01]  /*6530*/  F2FP.F16.E4M3.UNPACK_B R143, R163 ;  /* 0x000000a3ff8f723e */ /* 0x000fe200020006ff */
[C---:B------:R-:W-:Y:S01]  /*6540*/  FMUL R35, R78.reuse, R35 ;  /* 0x000000234e237220 */ /* 0x040fe20000400000 */
[----:B------:R-:W-:Y:S01]  /*6550*/  HADD2.F32 R115, -RZ, R117.H0_H0 ;  /* 0x20000075ff737230 */ /* 0x000fe20000004100 */
[----:B------:R-:W-:Y:S01]  /*6560*/  F2FP.SATFINITE.E4M3.F32.PACK_AB_MERGE_C R210, R31, R26, RZ ;  /* 0x0000001a1fd2723e */ /* 0x000fe200048070ff */
[C---:B------:R-:W-:Y:S01]  /*6570*/  FFMA R30, R81.reuse, R111, R30 ;  /* 0x0000006f511e7223 */ /* 0x040fe2000000001e */
[C---:B------:R-:W-:Y:S01]  /*6580*/  FFMA R35, R81.reuse, R114, R35 ;  /* 0x0000007251237223 */ /* 0x040fe20000000023 */
[C---:B------:R-:W-:Y:S01]  /*6590*/  FFMA R32, R81.reuse, R113, R32 ;  /* 0x0000007151207223 */ /* 0x040fe20000000020 */
[----:B------:R-:W-:Y:S01]  /*65a0*/  F2FP.F16.E4M3.UNPACK_B R145, R163.H1 ;  /* 0x000000a3ff91723e */ /* 0x000fe200030006ff */
[----:B------:R-:W-:Y:S01]  /*65b0*/  FFMA R33, R81, R116, R33 ;  /* 0x0000007451217223 */ /* 0x000fe20000000021 */
[----:B------:R-:W-:Y:S01]  /*65c0*/  F2FP.SATFINITE.E4M3.F32.PACK_AB_MERGE_C R210, R25, R24, R210 ;  /* 0x0000001819d2723e */ /* 0x000fe200048070d2 */
[----:B------:R-:W-:Y:S01]  /*65d0*/  HADD2.F32 R144, -RZ, R143.H1_H1 ;  /* 0x3000008fff907230 */ /* 0x000fe20000004100 */
[----:B------:R-:W-:Y:S01]  /*65e0*/  F2FP.SATFINITE.E4M3.F32.PACK_AB_MERGE_C R211, R35, R30, RZ ;  /* 0x0000001e23d3723e */ /* 0x000fe200048070ff */
[----:B------:R-:W-:Y:S02]  /*65f0*/  HADD2.F32 R118, -RZ, R117.H1_H1 ;  /* 0x30000075ff767230 */ /* 0x000fe40000004100 */
[C---:B------:R-:W-:Y:S01]  /*6600*/  FMUL R34, R78.reuse, R38 ;  /* 0x000000264e227220 */ /* 0x040fe20000400000 */
[----:B------:R-:W-:Y:S01]  /*6610*/  HADD2.F32 R117, -RZ, R119.H0_H0 ;  /* 0x20000077ff757230 */ /* 0x000fe20000004100 */
[----:B------:R-:W-:Y:S01]  /*6620*/  F2FP.SATFINITE.E4M3.F32.PACK_AB_MERGE_C R211, R29, R28, R211 ;  /* 0x0000001c1dd3723e */ /* 0x000fe200048070d3 */
[C---:B------:R-:W-:Y:S01]  /*6630*/  FMUL R39, R78.reuse, R39 ;  /* 0x000000274e277220 */ /* 0x040fe20000400000 */
[--C-:B------:R-:W-:Y:S02]  /*6640*/  HADD2.F32 R119, -RZ, R121.reuse.H0_H0 ;  /* 0x20000079ff777230 */ /* 0x100fe40000004100 */
[C---:B------:R-:W-:Y:S01]  /*6650*/  FFMA R34, R81.reuse, R115, R34 ;  /* 0x0000007351227223 */ /* 0x040fe20000000022 */
[----:B------:R-:W-:Y:S01]  /*6660*/  HADD2.F32 R122, -RZ, R121.H1_H1 ;  /* 0x30000079ff7a7230 */ /* 0x000fe20000004100 */
[----:B------:R1:W-:Y:S01]  /*6670*/  STS.128 [R192+0x8010], R208 ;  /* 0x008010d0c0007388 */ /* 0x0003e20000000c00 */
[----:B------:R-:W-:Y:S02]  /*6680*/  HADD2.F32 R121, -RZ, R123.H0_H0 ;  /* 0x2000007bff797230 */ /* 0x000fe40000004100 */
[C---:B------:R-:W-:Y:S01]  /*6690*/  FFMA R39, R81.reuse, R118, R39 ;  /* 0x0000007651277223 */ /* 0x040fe20000000027 */
[C---:B------:R-:W-:Y:S01]  /*66a0*/  FFMA R36, R81.reuse, R117, R36 ;  /* 0x0000007551247223 */ /* 0x040fe20000000024 */
[----:B------:R-:W-:Y:S01]  /*66b0*/  FFMA R37, R81, R120, R37 ;  /* 0x0000007851257223 */ /* 0x000fe20000000025 */
[C---:B------:R-:W-:Y:S01]  /*66c0*/  FMUL R38, R78.reuse, R42 ;  /* 0x0000002a4e267220 */ /* 0x040fe20000400000 */
[----:B------:R-:W-:Y:S01]  /*66d0*/  ISETP.NE.AND P0, PT, R189, RZ, PT ;  /* 0x000000ffbd00720c */ /* 0x000fe20003f05270 */
[C---:B------:R-:W-:Y:S01]  /*66e0*/  FMUL R43, R78.reuse, R43 ;  /* 0x0000002b4e2b7220 */ /* 0x040fe20000400000 */
[--C-:B------:R-:W-:Y:S01]  /*66f0*/  HADD2.F32 R123, -RZ, R125.reuse.H0_H0 ;  /* 0x2000007dff7b7230 */ /* 0x100fe20000004100 */
[----:B------:R-:W-:Y:S01]  /*6700*/  F2FP.SATFINITE.E4M3.F32.PACK_AB_MERGE_C R212, R39, R34, RZ ;  /* 0x0000002227d4723e */ /* 0x000fe200048070ff */
[C---:B------:R-:W-:Y:S01]  /*6710*/  FFMA R38, R81.reuse, R119, R38 ;  /* 0x0000007751267223 */ /* 0x040fe20000000026 */
[C---:B------:R-:W-:Y:S01]  /*6720*/  FFMA R43, R81.reuse, R122, R43 ;  /* 0x0000007a512b7223 */ /* 0x040fe2000000002b */
[----:B------:R-:W-:Y:S01]  /*6730*/  FFMA R40, R81, R121, R40 ;  /* 0x0000007951287223 */ /* 0x000fe20000000028 */
[----:B------:R-:W-:Y:S01]  /*6740*/  F2FP.SATFINITE.E4M3.F32.PACK_AB_MERGE_C R212, R33, R32, R212 ;  /* 0x0000002021d4723e */ /* 0x000fe200048070d4 */
[----:B------:R-:W-:Y:S01]  /*6750*/  FFMA R41, R81, R124, R41 ;  /* 0x0000007c51297223 */ /* 0x000fe20000000029 */
[----:B------:R-:W-:Y:S01]  /*6760*/  HADD2.F32 R126, -RZ, R125.H1_H1 ;  /* 0x3000007dff7e7230 */ /* 0x000fe20000004100 */
[----:B------:R-:W-:Y:S01]  /*6770*/  F2FP.SATFINITE.E4M3.F32.PACK_AB_MERGE_C R213, R43, R38, RZ ;  /* 0x000000262bd5723e */ /* 0x000fe200048070ff */
[----:B------:R-:W-:Y:S02]  /*6780*/  HADD2.F32 R125, -RZ, R127.H0_H0 ;  /* 0x2000007fff7d7230 */ /* 0x000fe40000004100 */
[C---:B------:R-:W-:Y:S01]  /*6790*/  FMUL R42, R78.reuse, R46 ;  /* 0x0000002e4e2a7220 */ /* 0x040fe20000400000 */
[----:B------:R-:W-:Y:S01]  /*67a0*/  FMUL R47, R78, R47 ;  /* 0x0000002f4e2f7220 */ /* 0x000fe20000400000 */
[--C-:B------:R-:W-:Y:S01]  /*67b0*/  HADD2.F32 R127, -RZ, R129.reuse.H0_H0 ;  /* 0x20000081ff7f7230 */ /* 0x100fe20000004100 */
[----:B------:R-:W-:Y:S01]  /*67c0*/  F2FP.SATFINITE.E4M3.F32.PACK_AB_MERGE_C R213, R37, R36, R213 ;  /* 0x0000002425d5723e */ /* 0x000fe200048070d5 */
[C---:B------:R-:W-:Y:S01]  /*67d0*/  FFMA R42, R81.reuse, R123, R42 ;  /* 0x0000007b512a7223 */ /* 0x040fe2000000002a */
[C---:B------:R-:W-:Y:S01]  /*67e0*/  FFMA R47, R81.reuse, R126, R47 ;  /* 0x0000007e512f7223 */ /* 0x040fe2000000002f */
[C---:B------:R-:W-:Y:S01]  /*67f0*/  FFMA R44, R81.reuse, R125, R44 ;  /* 0x0000007d512c7223 */ /* 0x040fe2000000002c */
[----:B------:R-:W-:Y:S01]  /*6800*/  ISETP.NE.AND P6, PT, R198, RZ, PT ;  /* 0x000000ffc600720c */ /* 0x000fe20003fc5270 */
[----:B------:R-:W-:Y:S01]  /*6810*/  FFMA R45, R81, R128, R45 ;  /* 0x00000080512d7223 */ /* 0x000fe2000000002d */
[----:B------:R-:W-:Y:S01]  /*6820*/  HADD2.F32 R130, -RZ, R129.H1_H1 ;  /* 0x30000081ff827230 */ /* 0x000fe20000004100 */
[----:B------:R-:W-:Y:S01]  /*6830*/  F2FP.SATFINITE.E4M3.F32.PACK_AB_MERGE_C R214, R47, R42, RZ ;  /* 0x0000002a2fd6723e */ /* 0x000fe200048070ff */
[----:B------:R-:W-:Y:S02]  /*6840*/  HADD2.F32 R129, -RZ, R131.H0_H0 ;  /* 0x20000083ff817230 */ /* 0x000fe40000004100 */
[C---:B------:R-:W-:Y:S01]  /*6850*/  FMUL R46, R78.reuse, R50 ;  /* 0x000000324e2e7220 */ /* 0x040fe20000400000 */
[C---:B------:R-:W-:Y:S01]  /*6860*/  FMUL R51, R78.reuse, R51 ;  /* 0x000000334e337220 */ /* 0x040fe20000400000 */
[--C-:B------:R-:W-:Y:S02]  /*6870*/  HADD2.F32 R131, -RZ, R133.reuse.H0_H0 ;  /* 0x20000085ff837230 */ /* 0x100fe40000004100 */
[C---:B------:R-:W-:Y:S01]  /*6880*/  FMUL R50, R78.reuse, R54 ;  /* 0x000000364e327220 */ /* 0x040fe20000400000 */
[C---:B------:R-:W-:Y:S01]  /*6890*/  FFMA R46, R81.reuse, R127, R46 ;  /* 0x0000007f512e7223 */ /* 0x040fe2000000002e */
[----:B------:R-:W-:Y:S02]  /*68a0*/  HADD2.F32 R134, -RZ, R133.H1_H1 ;  /* 0x30000085ff867230 */ /* 0x000fe40000004100 */
[C---:B------:R-:W-:Y:S01]  /*68b0*/  FFMA R51, R81.reuse, R130, R51 ;  /* 0x0000008251337223 */ /* 0x040fe20000000033 */
[----:B------:R-:W-:Y:S02]  /*68c0*/  HADD2.F32 R133, -RZ, R135.H0_H0 ;  /* 0x20000087ff857230 */ /* 0x000fe40000004100 */
[C---:B------:R-:W-:Y:S01]  /*68d0*/  FMUL R55, R78.reuse, R55 ;  /* 0x000000374e377220 */ /* 0x040fe20000400000 */
[C---:B------:R-:W-:Y:S01]  /*68e0*/  FFMA R48, R81.reuse, R129, R48 ;  /* 0x0000008151307223 */ /* 0x040fe20000000030 */
[C---:B------:R-:W-:Y:S01]  /*68f0*/  FFMA R49, R81.reuse, R132, R49 ;  /* 0x0000008451317223 */ /* 0x040fe20000000031 */
[--C-:B------:R-:W-:Y:S02]  /*6900*/  HADD2.F32 R135, -RZ, R137.reuse.H0_H0 ;  /* 0x20000089ff877230 */ /* 0x100fe40000004100 */
[C---:B------:R-:W-:Y:S01]  /*6910*/  FFMA R50, R81.reuse, R131, R50 ;  /* 0x0000008351327223 */ /* 0x040fe20000000032 */
[----:B------:R-:W-:Y:S02]  /*6920*/  HADD2.F32 R138, -RZ, R137.H1_H1 ;  /* 0x30000089ff8a7230 */ /* 0x000fe40000004100 */
[C---:B------:R-:W-:Y:S01]  /*6930*/  FMUL R54, R78.reuse, R58 ;  /* 0x0000003a4e367220 */ /* 0x040fe20000400000 */
[----:B------:R-:W-:Y:S02]  /*6940*/  HADD2.F32 R137, -RZ, R139.H0_H0 ;  /* 0x2000008bff897230 */ /* 0x000fe40000004100 */
[C---:B------:R-:W-:Y:S01]  /*6950*/  FFMA R55, R81.reuse, R134, R55 ;  /* 0x0000008651377223 */ /* 0x040fe20000000037 */
        /* <DEDUP_REMOVED lines=16> */
[----:B------:R-:W-:Y:S01]  /*6a60*/  FFMA R63, R81, R142, R63 ;  /* 0x0000008e513f7223 */ /* 0x000fe2000000003f */
[----:B------:R-:W-:Y:S01]  /*6a70*/  FMUL R67, R78, R67 ;  /* 0x000000434e437220 */ /* 0x000fe20000400000 */
[----:B------:R-:W-:Y:S01]  /*6a80*/  F2FP.SATFINITE.E4M3.F32.PACK_AB_MERGE_C R215, R51, R46, RZ ;  /* 0x0000002e33d7723e */ /* 0x000fe200048070ff */
[C---:B------:R-:W-:Y:S01]  /*6a90*/  FFMA R60, R81.reuse, R141, R60 ;  /* 0x0000008d513c7223 */ /* 0x040fe2000000003c */
[C---:B------:R-:W-:Y:S01]  /*6aa0*/  FFMA R61, R81.reuse, R144, R61 ;  /* 0x00000090513d7223 */ /* 0x040fe2000000003d */
[C---:B------:R-:W-:Y:S01]  /*6ab0*/  FFMA R62, R81.reuse, R143, R62 ;  /* 0x0000008f513e7223 */ /* 0x040fe2000000003e */
[----:B------:R-:W-:Y:S01]  /*6ac0*/  FFMA R67, R81, R146, R67 ;  /* 0x0000009251437223 */ /* 0x000fe20000000043 */
[----:B------:R-:W-:Y:S02]  /*6ad0*/  F2FP.SATFINITE.E4M3.F32.PACK_AB_MERGE_C R214, R41, R40, R214 ;  /* 0x0000002829d6723e */ /* 0x000fe400048070d6 */
[----:B------:R-:W-:Y:S02]  /*6ae0*/  F2FP.SATFINITE.E4M3.F32.PACK_AB_MERGE_C R215, R45, R44, R215 ;  /* 0x0000002c2dd7723e */ /* 0x000fe400048070d7 */
[----:B------:R-:W-:Y:S02]  /*6af0*/  F2FP.SATFINITE.E4M3.F32.PACK_AB_MERGE_C R216, R55, R50, RZ ;  /* 0x0000003237d8723e */ /* 0x000fe400048070ff */
[----:B------:R-:W-:Y:S01]  /*6b00*/  F2FP.SATFINITE.E4M3.F32.PACK_AB_MERGE_C R217, R59, R54, RZ ;  /* 0x000000363bd9723e */ /* 0x000fe200048070ff */
[----:B------:R1:W-:Y:S01]  /*6b10*/  STS.128 [R195+0x8020], R212 ;  /* 0x008020d4c3007388 */ /* 0x0003e20000000c00 */
[----:B------:R-:W-:Y:S02]  /*6b20*/  F2FP.SATFINITE.E4M3.F32.PACK_AB_MERGE_C R218, R63, R58, RZ ;  /* 0x0000003a3fda723e */ /* 0x000fe400048070ff */
[----:B------:R-:W-:Y:S02]  /*6b30*/  F2FP.SATFINITE.E4M3.F32.PACK_AB_MERGE_C R219, R67, R62, RZ ;  /* 0x0000003e43db723e */ /* 0x000fe400048070ff */
[----:B------:R-:W-:Y:S02]  /*6b40*/  F2FP.SATFINITE.E4M3.F32.PACK_AB_MERGE_C R216, R49, R48, R216 ;  /* 0x0000003031d8723e */ /* 0x000fe400048070d8 */
[----:B------:R-:W-:Y:S02]  /*6b50*/  F2FP.SATFINITE.E4M3.F32.PACK_AB_MERGE_C R217, R53, R52, R217 ;  /* 0x0000003435d9723e */ /* 0x000fe400048070d9 */
[----:B------:R-:W-:Y:S02]  /*6b60*/  F2FP.SATFINITE.E4M3.F32.PACK_AB_MERGE_C R218, R57, R56, R218 ;  /* 0x0000003839da723e */ /* 0x000fe400048070da */
[----:B------:R-:W-:Y:S02]  /*6b70*/  F2FP.SATFINITE.E4M3.F32.PACK_AB_MERGE_C R219, R61, R60, R219 ;  /* 0x0000003c3ddb723e */ /* 0x000fe400048070db */
[----:B------:R-:W-:Y:S02]  /*6b80*/  LEA R204, R181, UR49, 0x3 ;  /* 0x00000031b5cc7c11 */ /* 0x000fe4000f8e18ff */
[----:B------:R-:W-:Y:S01]  /*6b90*/  @P6 SHF.L.U32 R221, R180, 0x1f, RZ ;  /* 0x0000001fb4dd6819 */ /* 0x000fe200000006ff */
[----:B------:R1:W-:Y:S01]  /*6ba0*/  STS.128 [R194+0x8010], R216 ;  /* 0x008010d8c2007388 */ /* 0x0003e20000000c00 */
[----:B------:R-:W-:Y:S01]  /*6bb0*/  @!PT LDS RZ, [RZ] ;  /* 0x00000000fffff984 */ /* 0x000fe20000000800 */
[----:B------:R-:W-:Y:S01]  /*6bc0*/  @!PT LDS RZ, [RZ] ;  /* 0x00000000fffff984 */ /* 0x000fe20000000800 */
[----:B------:R-:W-:Y:S01]  /*6bd0*/  @!PT LDS RZ, [RZ] ;  /* 0x00000000fffff984 */ /* 0x000fe20000000800 */
[----:B------:R-:W-:Y:S01]  /*6be0*/  @!PT LDS RZ, [RZ] ;  /* 0x00000000fffff984 */ /* 0x000fe20000000800 */
[----:B------:R2:W-:Y:S07]  /*6bf0*/  MEMBAR.ALL.CTA ;  /* 0x0000000000007992 */ /* 0x0005ee0000008000 */
[----:B--2---:R-:W2:Y:S02]  /*6c00*/  FENCE.VIEW.ASYNC.S ;  /* 0x00000000000073c6 */ /* 0x004ea40000000000 */
[----:B--2---:R-:W-:Y:S06]  /*6c10*/  BAR.SYNC.DEFER_BLOCKING 0x1, 0x80 ;  /* 0x0042000000007b1d */ /* 0x004fec0000010000 */
[----:B------:R-:W-:Y:S05]  /*6c20*/  @P0 BRA `(.L_x_97) ;  /* 0x0000000000280947 */ /* 0x000fea0003800000 */
[----:B------:R-:W-:Y:S02]  /*6c30*/  UIADD3 UR4, UPT, UPT, UR49, 0x8200, URZ ;  /* 0x0000820031047890 */ /* 0x000fe4000fffe0ff */
[----:B------:R-:W-:Y:S01]  /*6c40*/  UIADD3 UR6, UP0, UPT, UR52, 0x680, URZ ;  /* 0x0000068034067890 */ /* 0x000fe2000ff1e0ff */
[----:B------:R-:W-:Y:S03]  /*6c50*/  UMOV UR43, UR36 ;  /* 0x00000024002b7c82 */ /* 0x000fe60008000000 */
[----:B------:R-:W-:Y:S01]  /*6c60*/  MOV R188, UR4 ;  /* 0x0000000400bc7c02 */ /* 0x000fe20008000f00 */
[----:B------:R-:W-:Y:S03]  /*6c70*/  UIADD3.X UR7, UPT, UPT, URZ, UR53, URZ, UP0, !UPT ;  /* 0x00000035ff077290 */ /* 0x000fe600087fe4ff */
[----:B------:R-:W-:Y:S11]  /*6c80*/  R2UR UR40, R188 ;  /* 0x00000000bc2872ca */ /* 0x000ff600000e0000 */
[----:B------:R-:W-:Y:S02]  /*6c90*/  @!UPT UIADD3 URZ, UPT, UPT, URZ, URZ, URZ ;  /* 0x000000fffffff290 */ /* 0x000fe4000fffe0ff */
[----:B------:R2:W-:Y:S01]  /*6ca0*/  UTMASTG.3D [UR40], [UR6] ;  /* 0x00000028060073b5 */ /* 0x0005e20008010000 */
[----:B------:R0:W-:Y:S01]  /*6cb0*/  UTMACMDFLUSH ;  /* 0x00000000000079b7 */ /* 0x0001e20000000000 */
[----:B--2---:R-:W-:Y:S04]  /*6cc0*/  DEPBAR.LE SB0, 0x1 ;  /* 0x000080400000791a */ /* 0x004fe80000000000 */
.L_x_97:
[----:B------:R-:W-:Y:S05]  /*6cd0*/  BSYNC.RECONVERGENT B0 ;  /* 0x0000000000007941 */ /* 0x000fea0003800200 */
.L_x_96:
[----:B------:R-:W-:Y:S06]  /*6ce0*/  BAR.SYNC.DEFER_BLOCKING 0x1, 0x80 ;  /* 0x0042000000007b1d */ /* 0x000fec0000010000 */
[----:B------:R-:W2:Y:S01]  /*6cf0*/  @P6 SYNCS.PHASECHK.TRANS64.TRYWAIT P0, [R204+URZ+0x30], R221 ;  /* 0x000030ddcc0065a7 */ /* 0x000ea200080011ff */
[----:B------:R-:W-:Y:S01]  /*6d00*/  BSSY B1, `(.L_x_98) ;  /* 0x0000023000017945 */ /* 0x000fe20003800000 */
[----:B--2---:R-:W-:Y:S03]  /*6d10*/  @P6 SEL R196, RZ, 0x1, !P0 ;  /* 0x00000001ffc46807 */ /* 0x004fe60004000000 */
[----:B------:R-:W-:Y:S05]  /*6d20*/  @!P6 BRA `(.L_x_99) ;  /* 0x000000000080e947 */ /* 0x000fea0003800000 */
[----:B------:R-:W-:Y:S01]  /*6d30*/  ISETP.NE.AND P1, PT, R197, RZ, PT ;  /* 0x000000ffc500720c */ /* 0x000fe20003f25270 */
[----:B------:R-:W-:Y:S01]  /*6d40*/  BSSY B0, `(.L_x_100) ;  /* 0x000000a000007945 */ /* 0x000fe20003800000 */
[----:B------:R-:W-:Y:S11]  /*6d50*/  ISETP.NE.AND P0, PT, R196, RZ, PT ;  /* 0x000000ffc400720c */ /* 0x000ff60003f05270 */
[----:B------:R-:W-:Y:S04]  /*6d60*/  @P1 IMAD R0, R181, 0x2000, R186 ;  /* 0x00002000b5001824 */ /* 0x000fe800078e02ba */
[C---:B------:R-:W-:Y:S01]  /*6d70*/  @P1 IMAD.IADD R6, R0.reuse, 0x1, R199 ;  /* 0x0000000100061824 */ /* 0x040fe200078e02c7 */
[----:B------:R-:W-:Y:S03]  /*6d80*/  @P1 IADD3 R4, PT, PT, R0, R207, RZ ;  /* 0x000000cf00041210 */ /* 0x000fe60007ffe0ff */
[----:B------:R-:W-:Y:S01]  /*6d90*/  @P1 IMAD.IADD R2, R205, 0x1, R6 ;  /* 0x00000001cd021824 */ /* 0x000fe200078e0206 */
[----:B------:R-:W-:Y:S06]  /*6da0*/  @P0 BRA `(.L_x_101) ;  /* 0x00000000000c0947 */ /* 0x000fec0003800000 */
[----:B------:R-:W-:Y:S04]  /*6db0*/  SHF.L.U32 R3, R180, 0x1f, RZ ;  /* 0x0000001fb4037819 */ /* 0x000fe800000006ff */
[----:B------:R-:W2:Y:S02]  /*6dc0*/  SYNCS.PHASECHK.TRANS64.TRYWAIT P0, [R204+URZ+0x30], R3 ;  /* 0x00003003cc0075a7 */ /* 0x000ea400080011ff */
[----:B--2---:R-:W-:Y:S05]  /*6dd0*/  @!P0 BRA `(.L_x_102) ;  /* 0x0000004800b48947 */ /* 0x004fea0003800000 */
.L_x_101:
[----:B------:R-:W-:Y:S05]  /*6de0*/  BSYNC B0 ;  /* 0x0000000000007941 */ /* 0x000fea0003800000 */
.L_x_100:
[----:B------:R-:W-:Y:S01]  /*6df0*/  ISETP.NE.AND P0, PT, R197, RZ, PT ;  /* 0x000000ffc500720c */ /* 0x000fe20003f05270 */
[----:B--2---:R-:W-:Y:S02]  /*6e00*/  VIADD R204, R204, 0x50 ;  /* 0x00000050cccc7836 */ /* 0x004fe40000000000 */
[----:B------:R-:W-:Y:S02]  /*6e10*/  IMAD.U32 R3, RZ, RZ, UR37 ;  /* 0x00000025ff037e24 */ /* 0x000fe4000f8e00ff */
[----:B------:R-:W-:Y:S03]  /*6e20*/  VIADD R181, R181, 0x1 ;  /* 0x00000001b5b57836 */ /* 0x000fe60000000000 */
[----:B------:R-:W-:Y:S05]  /*6e30*/  PRMT R3, R3, 0x654, R204 ;  /* 0x0000065403037816 */ /* 0x000fea00000000cc */
[----:B------:R2:W3:Y:S04]  /*6e40*/  @P0 LDS.128 R148, [R0] ;  /* 0x0000000000940984 */ /* 0x0004e80000000c00 */
[----:B------:R2:W4:Y:S04]  /*6e50*/  @P0 LDS.128 R156, [R4+0x20] ;  /* 0x00002000049c0984 */ /* 0x0005280000000c00 */
        /* <DEDUP_REMOVED lines=9> */
[----:B------:R-:W-:Y:S01]  /*6ef0*/  SEL R181, R181, RZ, P0 ;  /* 0x000000ffb5b57207 */ /* 0x000fe20000000000 */
[----:B-----5:R5:W-:Y:S02]  /*6f00*/  SYNCS.ARRIVE.TRANS64.RED.A1T0 RZ, [R3+URZ], RZ ;  /* 0x000000ff03ff79a7 */ /* 0x020be400081004ff */
[----:B-----5:R-:W-:Y:S04]  /*6f10*/  SEL R3, RZ, 0x1, P0 ;  /* 0x00000001ff037807 */ /* 0x020fe80000000000 */
[----:B--234-:R-:W-:Y:S02]  /*6f20*/  LOP3.LUT R180, R180, R3, RZ, 0x3c, !PT ;  /* 0x00000003b4b47212 */ /* 0x01cfe400078e3cff */
.L_x_99:
[----:B------:R-:W-:Y:S05]  /*6f30*/  BSYNC B1 ;  /* 0x0000000000017941 */ /* 0x000fea0003800000 */
.L_x_98:
[----:B------:R-:W-:Y:S01]  /*6f40*/  VIADD R0, R80, 0x40 ;  /* 0x0000004050007836 */ /* 0x000fe20000000000 */
[----:B------:R-:W-:Y:S04]  /*6f50*/  BSSY.RECONVERGENT B6, `(.L_x_103) ;  /* 0x0000015000067945 */ /* 0x000fe80003800200 */
[----:B------:R-:W-:Y:S04]  /*6f60*/  SHF.R.U32.HI R0, RZ, 0x15, R0 ;  /* 0x00000015ff007819 */ /* 0x000fe80000011600 */
[----:B------:R-:W-:Y:S11]  /*6f70*/  LOP3.LUT P0, RZ, R0, 0x3, R173, 0x48, !PT ;  /* 0x0000000300ff7812 */ /* 0x000ff600078048ad */
[----:B------:R-:W-:Y:S02]  /*6f80*/  @!UPT UIADD3 URZ, UPT, UPT, URZ, URZ, URZ ;  /* 0x000000fffffff290 */ /* 0x000fe4000fffe0ff */
[----:B------:R-:W-:Y:S05]  /*6f90*/  @!P0 BRA `(.L_x_104) ;  /* 0x0000000000408947 */ /* 0x000fea0003800000 */
[----:B------:R-:W2:Y:S01]  /*6fa0*/  LDCU.64 UR8, c[0x4][0x78] ;  /* 0x01000f00ff0877ac */ /* 0x000ea20008000a00 */
[----:B------:R-:W-:Y:S01]  /*6fb0*/  MOV R3, 0x0 ;  /* 0x0000000000037802 */ /* 0x000fe20000000f00 */
[----:B------:R-:W-:Y:S02]  /*6fc0*/  HFMA2 R12, -RZ, RZ, 0, 5.9604644775390625e-08 ;  /* 0x00000001ff0c7431 */ /* 0x000fe400000001ff */
[----:B------:R-:W-:Y:S02]  /*6fd0*/  IMAD.MOV.U32 R8, RZ, RZ, 0x192 ;  /* 0x00000192ff087424 */ /* 0x000fe400078e00ff */
[----:B------:R-:W-:Y:S01]  /*6fe0*/  IMAD.MOV.U32 R13, RZ, RZ, RZ ;  /* 0x000000ffff0d7224 */ /* 0x000fe200078e00ff */
[----:B------:R-:W3:Y:S01]  /*6ff0*/  LDCU.64 UR6, c[0x4][0x80] ;  /* 0x01001000ff0677ac */ /* 0x000ee20008000a00 */
[----:B------:R-:W4:Y:S01]  /*7000*/  LDC.64 R2, c[0x4][R3] ;  /* 0x0100000003027b82 */ /* 0x000f220000000a00 */
[----:B------:R-:W5:Y:S01]  /*7010*/  LDCU.64 UR4, c[0x4][0x18] ;  /* 0x01000300ff0477ac */ /* 0x000f620008000a00 */
[----:B--2---:R-:W-:Y:S01]  /*7020*/  MOV R5, UR9 ;  /* 0x0000000900057c02 */ /* 0x004fe20008000f00 */
[----:B------:R-:W-:Y:S01]  /*7030*/  IMAD.U32 R4, RZ, RZ, UR8 ;  /* 0x00000008ff047e24 */ /* 0x000fe2000f8e00ff */
[----:B---3--:R-:W-:Y:S01]  /*7040*/  MOV R7, UR7 ;  /* 0x0000000700077c02 */ /* 0x008fe20008000f00 */
[----:B------:R-:W-:Y:S01]  /*7050*/  IMAD.U32 R6, RZ, RZ, UR6 ;  /* 0x00000006ff067e24 */ /* 0x000fe2000f8e00ff */
[----:B-----5:R-:W-:Y:S01]  /*7060*/  MOV R11, UR5 ;  /* 0x00000005000b7c02 */ /* 0x020fe20008000f00 */
[----:B------:R-:W-:Y:S02]  /*7070*/  IMAD.U32 R10, RZ, RZ, UR4 ;  /* 0x00000004ff0a7e24 */ /* 0x000fe4000f8e00ff */
[----:B------:R-:W-:Y:S07]  /*7080*/  LEPC R20, `(.L_x_104) ;  /* 0x000000001014794e */ /* 0x000fee0000000000 */
[----:B-1--4-:R-:W-:Y:S05]  /*7090*/  CALL.ABS.NOINC R2 ;  /* 0x0000000002007343 */ /* 0x012fea0003c00000 */
.L_x_104:
[----:B------:R-:W-:Y:S05]  /*70a0*/  BSYNC.RECONVERGENT B6 ;  /* 0x0000000000067941 */ /* 0x000fea0003800200 */
.L_x_103:
[----:B------:R-:W-:Y:S01]  /*70b0*/  F2FP.F16.E4M3.UNPACK_B R4, R149 ;  /* 0x00000095ff04723e */ /* 0x000fe200020006ff */
[----:B------:R-:W-:Y:S05]  /*70c0*/  WARPSYNC.ALL ;  /* 0x0000000000007948 */ /* 0x000fea0003800000 */
[----:B------:R-:W-:Y:S01]  /*70d0*/  R2UR UR4, R80 ;  /* 0x00000000500472ca */ /* 0x000fe200000e0000 */
[--C-:B------:R-:W-:Y:S01]  /*70e0*/  HADD2.F32 R88, -RZ, R4.reuse.H0_H0 ;  /* 0x20000004ff587230 */ /* 0x100fe20000004100 */
[-C--:B------:R-:W-:Y:S01]  /*70f0*/  F2FP.F16.E4M3.UNPACK_B R0, R148.reuse ;  /* 0x00000094ff00723e */ /* 0x080fe200020006ff */
[----:B------:R-:W-:Y:S01]  /*7100*/  HADD2.F32 R83, -RZ, R4.H1_H1 ;  /* 0x30000004ff537230 */ /* 0x000fe20000004100 */
[----:B------:R-:W-:Y:S01]  /*7110*/  F2FP.F16.E4M3.UNPACK_B R4, R151 ;  /* 0x00000097ff04723e */ /* 0x000fe200020006ff */
[----:B------:R-:W-:Y:S01]  /*7120*/  BSSY.RECONVERGENT B0, `(.L_x_105) ;  /* 0x0000116000007945 */ /* 0x000fe20003800200 */
[----:B------:R-:W-:Y:S01]  /*7130*/  F2FP.F16.E4M3.UNPACK_B R3, R148.H1 ;  /* 0x00000094ff03723e */ /* 0x000fe200030006ff */
[--C-:B------:R-:W-:Y:S01]  /*7140*/  HADD2.F32 R2, -RZ, R0.reuse.H0_H0 ;  /* 0x20000000ff027230 */ /* 0x100fe20000004100 */
[----:B-1----:R-:W-:Y:S01]  /*7150*/  F2FP.F16.E4M3.UNPACK_B R135, R162 ;  /* 0x000000a2ff87723e */ /* 0x002fe200020006ff */
[----:B------:R-:W-:Y:S01]  /*7160*/  HADD2.F32 R82, -RZ, R0.H1_H1 ;  /* 0x30000000ff527230 */ /* 0x000fe20000004100 */
[----:B------:R-:W-:Y:S01]  /*7170*/  F2FP.F16.E4M3.UNPACK_B R0, R149.H1 ;  /* 0x00000095ff00723e */ /* 0x000fe200030006ff */
[--C-:B------:R-:W-:Y:S01]  /*7180*/  HADD2.F32 R84, -RZ, R3.reuse.H0_H0 ;  /* 0x20000003ff547230 */ /* 0x100fe20000004100 */
[----:B------:R-:W-:Y:S01]  /*7190*/  F2FP.F16.E4M3.UNPACK_B R125, R159.H1 ;  /* 0x0000009fff7d723e */ /* 0x000fe200030006ff */
[----:B------:R-:W-:Y:S01]  /*71a0*/  HADD2.F32 R86, -RZ, R3.H1_H1 ;  /* 0x30000003ff567230 */ /* 0x000fe20000004100 */
[-C--:B------:R-:W-:Y:S01]  /*71b0*/  F2FP.F16.E4M3.UNPACK_B R3, R150.reuse ;  /* 0x00000096ff03723e */ /* 0x080fe200020006ff */
[--C-:B------:R-:W-:Y:S01]  /*71c0*/  HADD2.F32 R90, -RZ, R0.reuse.H0_H0 ;  /* 0x20000000ff5a7230 */ /* 0x100fe20000004100 */
[----:B------:R-:W-:Y:S01]  /*71d0*/  ISETP.NE.AND P0, PT, R189, RZ, PT ;  /* 0x000000ffbd00720c */ /* 0x000fe20003f05270 */
[----:B------:R-:W-:Y:S01]  /*71e0*/  HADD2.F32 R85, -RZ, R0.H1_H1 ;  /* 0x30000000ff557230 */ /* 0x000fe20000004100 */
[----:B------:R-:W-:Y:S01]  /*71f0*/  F2FP.F16.E4M3.UNPACK_B R0, R150.H1 ;  /* 0x00000096ff00723e */ /* 0x000fe200030006ff */
[--C-:B------:R-:W-:Y:S01]  /*7200*/  HADD2.F32 R92, -RZ, R3.reuse.H0_H0 ;  /* 0x20000003ff5c7230 */ /* 0x100fe20000004100 */
[----:B------:R-:W-:Y:S01]  /*7210*/  ISETP.NE.AND P6, PT, R198, RZ, PT ;  /* 0x000000ffc600720c */ /* 0x000fe20003fc5270 */
[----:B------:R-:W-:Y:S01]  /*7220*/  HADD2.F32 R87, -RZ, R3.H1_H1 ;  /* 0x30000003ff577230 */ /* 0x000fe20000004100 */
[----:B------:R-:W-:Y:S01]  /*7230*/  F2FP.F16.E4M3.UNPACK_B R3, R151.H1 ;  /* 0x00000097ff03723e */ /* 0x000fe200030006ff */
[--C-:B------:R-:W-:Y:S02]  /*7240*/  HADD2.F32 R94, -RZ, R0.reuse.H0_H0 ;  /* 0x20000000ff5e7230 */ /* 0x100fe40000004100 */
[----:B------:R-:W-:Y:S01]  /*7250*/  HADD2.F32 R89, -RZ, R0.H1_H1 ;  /* 0x30000000ff597230 */ /* 0x000fe20000004100 */
[-C--:B------:R-:W-:Y:S01]  /*7260*/  F2FP.F16.E4M3.UNPACK_B R0, R152.reuse ;  /* 0x00000098ff00723e */ /* 0x080fe200020006ff */
[--C-:B------:R-:W-:Y:S02]  /*7270*/  HADD2.F32 R96, -RZ, R4.reuse.H0_H0 ;  /* 0x20000004ff607230 */ /* 0x100fe40000004100 */
[----:B------:R-:W-:Y:S01]  /*7280*/  HADD2.F32 R91, -RZ, R4.H1_H1 ;  /* 0x30000004ff5b7230 */ /* 0x000fe20000004100 */
[-C--:B------:R-:W-:Y:S01]  /*7290*/  F2FP.F16.E4M3.UNPACK_B R4, R153.reuse ;  /* 0x00000099ff04723e */ /* 0x080fe200020006ff */
[--C-:B------:R-:W-:Y:S02]  /*72a0*/  HADD2.F32 R100, -RZ, R0.reuse.H0_H0 ;  /* 0x20000000ff647230 */ /* 0x100fe40000004100 */
[----:B------:R-:W-:Y:S01]  /*72b0*/  HADD2.F32 R95, -RZ, R0.H1_H1 ;  /* 0x30000000ff5f7230 */ /* 0x000fe20000004100 */
[----:B------:R-:W-:Y:S01]  /*72c0*/  F2FP.F16.E4M3.UNPACK_B R0, R153.H1 ;  /* 0x00000099ff00723e */ /* 0x000fe200030006ff */
[--C-:B------:R-:W-:Y:S02]  /*72d0*/  HADD2.F32 R98, -RZ, R3.reuse.H0_H0 ;  /* 0x20000003ff627230 */ /* 0x100fe40000004100 */
[----:B------:R-:W-:Y:S01]  /*72e0*/  HADD2.F32 R93, -RZ, R3.H1_H1 ;  /* 0x30000003ff5d7230 */ /* 0x000fe20000004100 */
[----:B------:R-:W-:Y:S01]  /*72f0*/  F2FP.F16.E4M3.UNPACK_B R3, R152.H1 ;  /* 0x00000098ff03723e */ /* 0x000fe200030006ff */
[--C-:B------:R-:W-:Y:S02]  /*7300*/  HADD2.F32 R106, -RZ, R0.reuse.H0_H0 ;  /* 0x20000000ff6a7230 */ /* 0x100fe40000004100 */
[----:B------:R-:W-:Y:S01]  /*7310*/  HADD2.F32 R101, -RZ, R0.H1_H1 ;  /* 0x30000000ff657230 */ /* 0x000fe20000004100 */
[-C--:B------:R-:W-:Y:S01]  /*7320*/  F2FP.F16.E4M3.UNPACK_B R0, R154.reuse.H1 ;  /* 0x0000009aff00723e */ /* 0x080fe200030006ff */
[--C-:B------:R-:W-:Y:S02]  /*7330*/  HADD2.F32 R104, -RZ, R4.reuse.H0_H0 ;  /* 0x20000004ff687230 */ /* 0x100fe40000004100 */
[----:B------:R-:W-:Y:S01]  /*7340*/  HADD2.F32 R99, -RZ, R4.H1_H1 ;  /* 0x30000004ff637230 */ /* 0x000fe20000004100 */
[----:B------:R-:W-:Y:S01]  /*7350*/  F2FP.F16.E4M3.UNPACK_B R4, R155 ;  /* 0x0000009bff04723e */ /* 0x000fe200020006ff */
[--C-:B------:R-:W-:Y:S02]  /*7360*/  HADD2.F32 R102, -RZ, R3.reuse.H0_H0 ;  /* 0x20000003ff667230 */ /* 0x100fe40000004100 */
[----:B------:R-:W-:Y:S01]  /*7370*/  HADD2.F32 R97, -RZ, R3.H1_H1 ;  /* 0x30000003ff617230 */ /* 0x000fe20000004100 */
[----:B------:R-:W-:Y:S01]  /*7380*/  F2FP.F16.E4M3.UNPACK_B R3, R154 ;  /* 0x0000009aff03723e */ /* 0x000fe200020006ff */
[--C-:B------:R-:W-:Y:S02]  /*7390*/  HADD2.F32 R110, -RZ, R0.reuse.H0_H0 ;  /* 0x20000000ff6e7230 */ /* 0x100fe40000004100 */
[----:B------:R-:W-:Y:S01]  /*73a0*/  HADD2.F32 R105, -RZ, R0.H1_H1 ;  /* 0x30000000ff697230 */ /* 0x000fe20000004100 */
[-C--:B------:R-:W-:Y:S01]  /*73b0*/  F2FP.F16.E4M3.UNPACK_B R0, R156.reuse ;  /* 0x0000009cff00723e */ /* 0x080fe200020006ff */
[--C-:B------:R-:W-:Y:S02]  /*73c0*/  HADD2.F32 R112, -RZ, R4.reuse.H0_H0 ;  /* 0x20000004ff707230 */ /* 0x100fe40000004100 */
[----:B------:R-:W-:Y:S01]  /*73d0*/  HADD2.F32 R107, -RZ, R4.H1_H1 ;  /* 0x30000004ff6b7230 */ /* 0x000fe20000004100 */
[----:B------:R-:W-:Y:S01]  /*73e0*/  F2FP.F16.E4M3.UNPACK_B R4, R157 ;  /* 0x0000009dff04723e */ /* 0x000fe200020006ff */
[--C-:B------:R-:W-:Y:S02]  /*73f0*/  HADD2.F32 R108, -RZ, R3.reuse.H0_H0 ;  /* 0x20000003ff6c7230 */ /* 0x100fe40000004100 */
[----:B------:R-:W-:Y:S01]  /*7400*/  HADD2.F32 R103, -RZ, R3.H1_H1 ;  /* 0x30000003ff677230 */ /* 0x000fe20000004100 */
[----:B------:R-:W-:Y:S01]  /*7410*/  F2FP.F16.E4M3.UNPACK_B R3, R155.H1 ;  /* 0x0000009bff03723e */ /* 0x000fe200030006ff */
[--C-:B------:R-:W-:Y:S02]  /*7420*/  HADD2.F32 R116, -RZ, R0.reuse.H0_H0 ;  /* 0x20000000ff747230 */ /* 0x100fe40000004100 */
[----:B------:R-:W-:Y:S01]  /*7430*/  HADD2.F32 R111, -RZ, R0.H1_H1 ;  /* 0x30000000ff6f7230 */ /* 0x000fe20000004100 */
[----:B------:R-:W-:Y:S01]  /*7440*/  F2FP.F16.E4M3.UNPACK_B R0, R156.H1 ;  /* 0x0000009cff00723e */ /* 0x000fe200030006ff */
[--C-:B------:R-:W-:Y:S02]  /*7450*/  HADD2.F32 R120, -RZ, R4.reuse.H0_H0 ;  /* 0x20000004ff787230 */ /* 0x100fe40000004100 */
[----:B------:R-:W-:Y:S02]  /*7460*/  HADD2.F32 R115, -RZ, R4.H1_H1 ;  /* 0x30000004ff737230 */ /* 0x000fe40000004100 */
[--C-:B------:R-:W-:Y:S01]  /*7470*/  HADD2.F32 R114, -RZ, R3.reuse.H0_H0 ;  /* 0x20000003ff727230 */ /* 0x100fe20000004100 */
[----:B------:R-:W1:Y:S01]  /*7480*/  LDTM.x64 R4, tmem[UR4+0x40] ;  /* 0x00004004000479ee */ /* 0x000e620008340000 */
[----:B------:R-:W-:Y:S01]  /*7490*/  HADD2.F32 R109, -RZ, R3.H1_H1 ;  /* 0x30000003ff6d7230 */ /* 0x000fe20000004100 */
[----:B------:R-:W-:Y:S01]  /*74a0*/  F2FP.F16.E4M3.UNPACK_B R3, R157.H1 ;  /* 0x0000009dff03723e */ /* 0x000fe200030006ff */
        /* <DEDUP_REMOVED lines=14> */
[----:B------:R-:W-:Y:S01]  /*7590*/  F2FP.F16.E4M3.UNPACK_B R0, R160.H1 ;  /* 0x000000a0ff00723e */ /* 0x000fe200030006ff */
[--C-:B------:R-:W-:Y:S02]  /*75a0*/  HADD2.F32 R132, -RZ, R3.reuse.H0_H0 ;  /* 0x20000003ff847230 */ /* 0x100fe40000004100 */
[C---:B-1----:R-:W-:Y:S01]  /*75b0*/  FMUL R7, R78.reuse, R7 ;  /* 0x000000074e077220 */ /* 0x042fe20000400000 */
        /* <DEDUP_REMOVED lines=10> */
[C---:B------:R-:W-:Y:S01]  /*7660*/  FMUL R0, R78.reuse, R4 ;  /* 0x000000044e007220 */ /* 0x040fe20000400000 */
[--C-:B------:R-:W-:Y:S01]  /*7670*/  HADD2.F32 R140, -RZ, R135.reuse.H0_H0 ;  /* 0x20000087ff8c7230 */ /* 0x100fe20000004100 */
[----:B------:R-:W-:Y:S01]  /*7680*/  F2FP.F16.E4M3.UNPACK_B R4, R163 ;  /* 0x000000a3ff04723e */ /* 0x000fe200020006ff */
[----:B------:R-:W-:Y:S02]  /*7690*/  HADD2.F32 R135, -RZ, R135.H1_H1 ;  /* 0x30000087ff877230 */ /* 0x000fe40000004100 */
[C---:B------:R-:W-:Y:S01]  /*76a0*/  FFMA R0, R81.reuse, R2, R0 ;  /* 0x0000000251007223 */ /* 0x040fe20000000000 */
[C---:B------:R-:W-:Y:S01]  /*76b0*/  FMUL R2, R78.reuse, R5 ;  /* 0x000000054e027220 */ /* 0x040fe20000400000 */
[--C-:B------:R-:W-:Y:S01]  /*76c0*/  HADD2.F32 R142, -RZ, R3.reuse.H0_H0 ;  /* 0x20000003ff8e7230 */ /* 0x100fe20000004100 */
[----:B------:R-:W-:Y:S01]  /*76d0*/  F2FP.F16.E4M3.UNPACK_B R5, R163.H1 ;  /* 0x000000a3ff05723e */ /* 0x000fe200030006ff */
[----:B------:R-:W-:Y:S02]  /*76e0*/  HADD2.F32 R137, -RZ, R3.H1_H1 ;  /* 0x30000003ff897230 */ /* 0x000fe40000004100 */
[C---:B------:R-:W-:Y:S01]  /*76f0*/  FFMA R2, R81.reuse, R82, R2 ;  /* 0x0000005251027223 */ /* 0x040fe20000000002 */
[--C-:B------:R-:W-:Y:S02]  /*7700*/  HADD2.F32 R82, -RZ, R4.reuse.H0_H0 ;  /* 0x20000004ff527230 */ /* 0x100fe40000004100 */
[C---:B------:R-:W-:Y:S01]  /*7710*/  FMUL R3, R78.reuse, R6 ;  /* 0x000000064e037220 */ /* 0x040fe20000400000 */
[----:B------:R-:W-:Y:S02]  /*7720*/  HADD2.F32 R139, -RZ, R4.H1_H1 ;  /* 0x30000004ff8b7230 */ /* 0x000fe40000004100 */
[C---:B------:R-:W-:Y:S01]  /*7730*/  FMUL R4, R78.reuse, R9 ;  /* 0x000000094e047220 */ /* 0x040fe20000400000 */
[--C-:B------:R-:W-:Y:S02]  /*7740*/  HADD2.F32 R141, -RZ, R5.reuse.H1_H1 ;  /* 0x30000005ff8d7230 */ /* 0x100fe40000004100 */
[C---:B------:R-:W-:Y:S01]  /*7750*/  FFMA R3, R81.reuse, R84, R3 ;  /* 0x0000005451037223 */ /* 0x040fe20000000003 */
[----:B------:R-:W-:Y:S01]  /*7760*/  FFMA R7, R81, R86, R7 ;  /* 0x0000005651077223 */ /* 0x000fe20000000007 */
[----:B------:R-:W-:Y:S02]  /*7770*/  HADD2.F32 R84, -RZ, R5.H0_H0 ;  /* 0x20000005ff547230 */ /* 0x000fe40000004100 */
[C---:B------:R-:W-:Y:S01]  /*7780*/  FMUL R5, R78.reuse, R10 ;  /* 0x0000000a4e057220 */ /* 0x040fe20000400000 */
[C---:B------:R-:W-:Y:S01]  /*7790*/  FMUL R6, R78.reuse, R11 ;  /* 0x0000000b4e067220 */ /* 0x040fe20000400000 */
[C---:B------:R-:W-:Y:S01]  /*77a0*/  FMUL R11, R78.reuse, R16 ;  /* 0x000000104e0b7220 */ /* 0x040fe20000400000 */
[----:B------:R-:W-:Y:S01]  /*77b0*/  F2FP.SATFINITE.E4M3.F32.PACK_AB_MERGE_C R143, R7, R3, RZ ;  /* 0x00000003078f723e */ /* 0x000fe200048070ff */
[C---:B------:R-:W-:Y:S01]  /*77c0*/  FMUL R3, R78.reuse, R8 ;  /* 0x000000084e037220 */ /* 0x040fe20000400000 */
[C---:B------:R-:W-:Y:S01]  /*77d0*/  FMUL R7, R78.reuse, R12 ;  /* 0x0000000c4e077220 */ /* 0x040fe20000400000 */
[C---:B------:R-:W-:Y:S01]  /*77e0*/  FMUL R8, R78.reuse, R13 ;  /* 0x0000000d4e087220 */ /* 0x040fe20000400000 */
[C---:B------:R-:W-:Y:S01]  /*77f0*/  FMUL R12, R78.reuse, R17 ;  /* 0x000000114e0c7220 */ /* 0x040fe20000400000 */
[C---:B------:R-:W-:Y:S01]  /*7800*/  FFMA R3, R81.reuse, R88, R3 ;  /* 0x0000005851037223 */ /* 0x040fe20000000003 */
[C---:B------:R-:W-:Y:S01]  /*7810*/  FFMA R4, R81.reuse, R83, R4 ;  /* 0x0000005351047223 */ /* 0x040fe20000000004 */
[C---:B------:R-:W-:Y:S01]  /*7820*/  FFMA R5, R81.reuse, R90, R5 ;  /* 0x0000005a51057223 */ /* 0x040fe20000000005 */
[C---:B------:R-:W-:Y:S01]  /*7830*/  FFMA R6, R81.reuse, R85, R6 ;  /* 0x0000005551067223 */ /* 0x040fe20000000006 */
[C---:B------:R-:W-:Y:S01]  /*7840*/  FFMA R7, R81.reuse, R92, R7 ;  /* 0x0000005c51077223 */ /* 0x040fe20000000007 */
[C---:B------:R-:W-:Y:S01]  /*7850*/  FFMA R8, R81.reuse, R87, R8 ;  /* 0x0000005751087223 */ /* 0x040fe20000000008 */
[C---:B------:R-:W-:Y:S01]  /*7860*/  FMUL R16, R78.reuse, R21 ;  /* 0x000000154e107220 */ /* 0x040fe20000400000 */
[----:B------:R-:W-:Y:S01]  /*7870*/  FMUL R9, R78, R14 ;  /* 0x0000000e4e097220 */ /* 0x000fe20000400000 */
[----:B------:R-:W-:Y:S01]  /*7880*/  F2FP.SATFINITE.E4M3.F32.PACK_AB_MERGE_C R5, R6, R5, RZ ;  /* 0x000000050605723e */ /* 0x000fe200048070ff */
[C---:B------:R-:W-:Y:S01]  /*7890*/  FMUL R10, R78.reuse, R15 ;  /* 0x0000000f4e0a7220 */ /* 0x040fe20000400000 */
[C---:B------:R-:W-:Y:S01]  /*78a0*/  FMUL R15, R78.reuse, R20 ;  /* 0x000000144e0f7220 */ /* 0x040fe20000400000 */
[C---:B------:R-:W-:Y:S01]  /*78b0*/  FFMA R9, R81.reuse, R94, R9 ;  /* 0x0000005e51097223 */ /* 0x040fe20000000009 */
[C---:B------:R-:W-:Y:S01]  /*78c0*/  FMUL R20, R78.reuse, R25 ;  /* 0x000000194e147220 */ /* 0x040fe20000400000 */
[C---:B------:R-:W-:Y:S01]  /*78d0*/  FFMA R10, R81.reuse, R89, R10 ;  /* 0x00000059510a7223 */ /* 0x040fe2000000000a */
[C---:B------:R-:W-:Y:S01]  /*78e0*/  FFMA R11, R81.reuse, R96, R11 ;  /* 0x00000060510b7223 */ /* 0x040fe2000000000b */
[C---:B------:R-:W-:Y:S01]  /*78f0*/  FFMA R12, R81.reuse, R91, R12 ;  /* 0x0000005b510c7223 */ /* 0x040fe2000000000c */
[C---:B------:R-:W-:Y:S01]  /*7900*/  FMUL R13, R78.reuse, R18 ;  /* 0x000000124e0d7220 */ /* 0x040fe20000400000 */
[----:B------:R-:W-:Y:S01]  /*7910*/  FMUL R14, R78, R19 ;  /* 0x000000134e0e7220 */ /* 0x000fe20000400000 */
[----:B------:R-:W-:Y:S01]  /*7920*/  F2FP.SATFINITE.E4M3.F32.PACK_AB_MERGE_C R9, R10, R9, RZ ;  /* 0x000000090a09723e */ /* 0x000fe200048070ff */
[C---:B------:R-:W-:Y:S01]  /*7930*/  FMUL R19, R78.reuse, R24 ;  /* 0x000000184e137220 */ /* 0x040fe20000400000 */
        /* <DEDUP_REMOVED lines=17> */
[----:B------:R-:W-:Y:S01]  /*7a50*/  FMUL R27, R78, R32 ;  /* 0x000000204e1b7220 */ /* 0x000fe20000400000 */
[C---:B------:R-:W-:Y:S01]  /*7a60*/  FFMA R21, R81.reuse, R106, R21 ;  /* 0x0000006a51157223 */ /* 0x040fe20000000015 */
[C---:B------:R-:W-:Y:S01]  /*7a70*/  FFMA R22, R81.reuse, R101, R22 ;  /* 0x0000006551167223 */ /* 0x040fe20000000016 */
[----:B------:R-:W-:Y:S01]  /*7a80*/  F2FP.SATFINITE.E4M3.F32.PACK_AB_MERGE_C R16, R16, R15, R17 ;  /* 0x0000000f1010723e */ /* 0x000fe20004807011 */
[C---:B------:R-:W-:Y:S01]  /*7a90*/  FFMA R23, R81.reuse, R108, R23 ;  /* 0x0000006c51177223 */ /* 0x040fe20000000017 */
[C---:B------:R-:W-:Y:S01]  /*7aa0*/  FFMA R24, R81.reuse, R103, R24 ;  /* 0x0000006751187223 */ /* 0x040fe20000000018 */
[----:B------:R-:W-:Y:S01]  /*7ab0*/  FMUL R32, R78, R37 ;  /* 0x000000254e207220 */ /* 0x000fe20000400000 */
[----:B------:R-:W-:Y:S01]  /*7ac0*/  F2FP.SATFINITE.E4M3.F32.PACK_AB_MERGE_C R21, R22, R21, RZ ;  /* 0x000000151615723e */ /* 0x000fe200048070ff */
[C---:B------:R-:W-:Y:S01]  /*7ad0*/  FMUL R25, R78.reuse, R30 ;  /* 0x0000001e4e197220 */ /* 0x040fe20000400000 */
[C---:B------:R-:W-:Y:S01]  /*7ae0*/  FMUL R26, R78.reuse, R31 ;  /* 0x0000001f4e1a7220 */ /* 0x040fe20000400000 */
[----:B------:R-:W-:Y:S01]  /*7af0*/  FMUL R31, R78, R36 ;  /* 0x000000244e1f7220 */ /* 0x000fe20000400000 */
[----:B------:R-:W-:Y:S01]  /*7b00*/  F2FP.SATFINITE.E4M3.F32.PACK_AB_MERGE_C R17, R20, R19, R21 ;  /* 0x000000131411723e */ /* 0x000fe20004807015 */
        /* <DEDUP_REMOVED lines=8> */
[----:B------:R-:W-:Y:S01]  /*7b90*/  FMUL R35, R78, R40 ;  /* 0x000000284e237220 */ /* 0x000fe20000400000 */
[C---:B------:R-:W-:Y:S01]  /*7ba0*/  FFMA R29, R81.reuse, R114, R29 ;  /* 0x00000072511d7223 */ /* 0x040fe2000000001d */
[----:B------:R-:W-:Y:S01]  /*7bb0*/  F2FP.SATFINITE.E4M3.F32.PACK_AB_MERGE_C R18, R24, R23, R18 ;  /* 0x000000171812723e */ /* 0x000fe20004807012 */
        /* <DEDUP_REMOVED lines=22> */
[C---:B------:R-:W-:Y:S01]  /*7d20*/  FMUL R41, R78.reuse, R46 ;  /* 0x0000002e4e297220 */ /* 0x040fe20000400000 */
[C---:B------:R-:W-:Y:S01]  /*7d30*/  FMUL R42, R78.reuse, R47 ;  /* 0x0000002f4e2a7220 */ /* 0x040fe20000400000 */
[C---:B------:R-:W-:Y:S01]  /*7d40*/  FFMA R40, R81.reuse, R119, R40 ;  /* 0x0000007751287223 */ /* 0x040fe20000000028 */
[--C-:B------:R-:W-:Y:S02]  /*7d50*/  HADD2.F32 R130, -RZ, R125.reuse.H0_H0 ;  /* 0x2000007dff827230 */ /* 0x100fe40000004100 */
[C---:B------:R-:W-:Y:S01]  /*7d60*/  FFMA R41, R81.reuse, R126, R41 ;  /* 0x0000007e51297223 */ /* 0x040fe20000000029 */
[----:B------:R-:W-:Y:S02]  /*7d70*/  HADD2.F32 R125, -RZ, R125.H1_H1 ;  /* 0x3000007dff7d7230 */ /* 0x000fe40000004100 */
[C---:B------:R-:W-:Y:S01]  /*7d80*/  FMUL R45, R78.reuse, R50 ;  /* 0x000000324e2d7220 */ /* 0x040fe20000400000 */
[C---:B------:R-:W-:Y:S01]  /*7d90*/  FFMA R42, R81.reuse, R121, R42 ;  /* 0x00000079512a7223 */ /* 0x040fe2000000002a */
[C---:B------:R-:W-:Y:S01]  /*7da0*/  FMUL R46, R78.reuse, R51 ;  /* 0x000000334e2e7220 */ /* 0x040fe20000400000 */
[C---:B------:R-:W-:Y:S01]  /*7db0*/  FFMA R43, R81.reuse, R128, R43 ;  /* 0x00000080512b7223 */ /* 0x040fe2000000002b */
[C---:B------:R-:W-:Y:S01]  /*7dc0*/  FMUL R47, R78.reuse, R52 ;  /* 0x000000344e2f7220 */ /* 0x040fe20000400000 */
        /* <DEDUP_REMOVED lines=10> */
[C---:B------:R-:W-:Y:S01]  /*7e70*/  FFMA R45, R81.reuse, R130, R45 ;  /* 0x00000082512d7223 */ /* 0x040fe2000000002d */
[C---:B------:R-:W-:Y:S01]  /*7e80*/  FMUL R59, R78.reuse, R64 ;  /* 0x000000404e3b7220 */ /* 0x040fe20000400000 */
[C---:B------:R-:W-:Y:S01]  /*7e90*/  FMUL R60, R78.reuse, R65 ;  /* 0x000000414e3c7220 */ /* 0x040fe20000400000 */
[C---:B------:R-:W-:Y:S01]  /*7ea0*/  FMUL R61, R78.reuse, R66 ;  /* 0x000000424e3d7220 */ /* 0x040fe20000400000 */
[----:B------:R-:W-:Y:S01]  /*7eb0*/  FMUL R62, R78, R67 ;  /* 0x000000434e3e7220 */ /* 0x000fe20000400000 */
[C---:B------:R-:W-:Y:S01]  /*7ec0*/  FFMA R46, R81.reuse, R125, R46 ;  /* 0x0000007d512e7223 */ /* 0x040fe2000000002e */
[----:B------:R-:W-:Y:S01]  /*7ed0*/  F2FP.SATFINITE.E4M3.F32.PACK_AB_MERGE_C R64, R2, R0, R143 ;  /* 0x000000000240723e */ /* 0x000fe2000480708f */
[C---:B------:R-:W-:Y:S01]  /*7ee0*/  FFMA R47, R81.reuse, R132, R47 ;  /* 0x00000084512f7223 */ /* 0x040fe2000000002f */
[----:B------:R-:W-:Y:S01]  /*7ef0*/  F2FP.SATFINITE.E4M3.F32.PACK_AB_MERGE_C R65, R4, R3, R5 ;  /* 0x000000030441723e */ /* 0x000fe20004807005 */
[C---:B------:R-:W-:Y:S01]  /*7f00*/  FFMA R48, R81.reuse, R127, R48 ;  /* 0x0000007f51307223 */ /* 0x040fe20000000030 */
[----:B------:R-:W-:Y:S01]  /*7f10*/  F2FP.SATFINITE.E4M3.F32.PACK_AB_MERGE_C R66, R8, R7, R9 ;  /* 0x000000070842723e */ /* 0x000fe20004807009 */
[C---:B------:R-:W-:Y:S01]  /*7f20*/  FFMA R49, R81.reuse, R134, R49 ;  /* 0x0000008651317223 */ /* 0x040fe20000000031 */
[----:B------:R-:W-:Y:S01]  /*7f30*/  F2FP.SATFINITE.E4M3.F32.PACK_AB_MERGE_C R67, R12, R11, R13 ;  /* 0x0000000b0c43723e */ /* 0x000fe2000480700d */
[----:B------:R-:W-:Y:S01]  /*7f40*/  FMUL R53, R78, R58 ;  /* 0x0000003a4e357220 */ /* 0x000fe20000400000 */
[C---:B------:R-:W-:Y:S01]  /*7f50*/  FFMA R50, R81.reuse, R129, R50 ;  /* 0x0000008151327223 */ /* 0x040fe20000000032 */
[C---:B------:R-:W-:Y:S01]  /*7f60*/  FFMA R51, R81.reuse, R136, R51 ;  /* 0x0000008851337223 */ /* 0x040fe20000000033 */
[C---:B------:R-:W-:Y:S01]  /*7f70*/  FFMA R52, R81.reuse, R131, R52 ;  /* 0x0000008351347223 */ /* 0x040fe20000000034 */
[----:B------:R1:W-:Y:S01]  /*7f80*/  STS.128 [R172+UR49+0xa200], R64 ;  /* 0x00a20040ac007988 */ /* 0x0003e20008000c31 */
[C---:B------:R-:W-:Y:S01]  /*7f90*/  FFMA R53, R81.reuse, R138, R53 ;  /* 0x0000008a51357223 */ /* 0x040fe20000000035 */
[----:B------:R-:W-:Y:S01]  /*7fa0*/  F2FP.SATFINITE.E4M3.F32.PACK_AB_MERGE_C R37, R38, R37, RZ ;  /* 0x000000252625723e */ /* 0x000fe200048070ff */
[C---:B------:R-:W-:Y:S01]  /*7fb0*/  FFMA R54, R81.reuse, R133, R54 ;  /* 0x0000008551367223 */ /* 0x040fe20000000036 */
[----:B------:R-:W-:Y:S01]  /*7fc0*/  FMUL R58, R78, R63 ;  /* 0x0000003f4e3a7220 */ /* 0x000fe20000400000 */
[C---:B------:R-:W-:Y:S01]  /*7fd0*/  FFMA R55, R81.reuse, R140, R55 ;  /* 0x0000008c51377223 */ /* 0x040fe20000000037 */
[C---:B------:R-:W-:Y:S01]  /*7fe0*/  FFMA R56, R81.reuse, R135, R56 ;  /* 0x0000008751387223 */ /* 0x040fe20000000038 */
[C---:B------:R-:W-:Y:S01]  /*7ff0*/  FFMA R57, R81.reuse, R142, R57 ;  /* 0x0000008e51397223 */ /* 0x040fe20000000039 */
[----:B------:R1:W-:Y:S01]  /*8000*/  STS.128 [R192+0xa010], R16 ;  /* 0x00a01010c0007388 */ /* 0x0003e20000000c00 */
[----:B------:R-:W-:Y:S01]  /*8010*/  F2FP.SATFINITE.E4M3.F32.PACK_AB_MERGE_C R33, R36, R35, R37 ;  /* 0x000000232421723e */ /* 0x000fe20004807025 */
[C---:B------:R-:W-:Y:S01]  /*8020*/  FFMA R58, R81.reuse, R137, R58 ;  /* 0x00000089513a7223 */ /* 0x040fe2000000003a */
[----:B------:R-:W-:Y:S01]  /*8030*/  F2FP.SATFINITE.E4M3.F32.PACK_AB_MERGE_C R34, R42, R41, RZ ;  /* 0x000000292a22723e */ /* 0x000fe200048070ff */
[C---:B------:R-:W-:Y:S01]  /*8040*/  FFMA R59, R81.reuse, R82, R59 ;  /* 0x00000052513b7223 */ /* 0x040fe2000000003b */
[----:B------:R-:W-:Y:S01]  /*8050*/  F2FP.SATFINITE.E4M3.F32.PACK_AB_MERGE_C R35, R46, R45, RZ ;  /* 0x0000002d2e23723e */ /* 0x000fe200048070ff */
        /* <DEDUP_REMOVED lines=25> */
[----:B------:R-:W-:Y:S02]  /*81f0*/  UIADD3 UR8, UP0, UPT, UR52, 0x680, URZ ;  /* 0x0000068034087890 */ /* 0x000fe4000ff1e0ff */
[----:B------:R-:W-:Y:S02]  /*8200*/  UIADD3 UR5, UPT, UPT, UR41, 0x40, URZ ;  /* 0x0000004029057890 */ /* 0x000fe4000fffe0ff */
[----:B------:R-:W-:Y:S02]  /*8210*/  UIADD3 UR4, UPT, UPT, UR49, 0xa200, URZ ;  /* 0x0000a20031047890 */ /* 0x000fe4000fffe0ff */
[----:B------:R-:W-:Y:S01]  /*8220*/  UIADD3.X UR9, UPT, UPT, URZ, UR53, URZ, UP0, !UPT ;  /* 0x00000035ff097290 */ /* 0x000fe200087fe4ff */
[----:B------:R-:W-:Y:S01]  /*8230*/  UMOV UR6, UR42 ;  /* 0x0000002a00067c82 */ /* 0x000fe20008000000 */
[----:B------:R-:W-:Y:S07]  /*8240*/  UMOV UR7, UR36 ;  /* 0x0000002400077c82 */ /* 0x000fee0008000000 */
[----:B------:R2:W-:Y:S01]  /*8250*/  UTMASTG.3D [UR4], [UR8] ;  /* 0x00000004080073b5 */ /* 0x0005e20008010000 */
[----:B------:R0:W-:Y:S01]  /*8260*/  UTMACMDFLUSH ;  /* 0x00000000000079b7 */ /* 0x0001e20000000000 */
[----:B--2---:R-:W-:Y:S04]  /*8270*/  DEPBAR.LE SB0, 0x1 ;  /* 0x000080400000791a */ /* 0x004fe80000000000 */
.L_x_106:
[----:B------:R-:W-:Y:S05]  /*8280*/  BSYNC.RECONVERGENT B0 ;  /* 0x0000000000007941 */ /* 0x000fea0003800200 */
.L_x_105:
        /* <DEDUP_REMOVED lines=16> */
.L_x_110:
[----:B------:R-:W-:Y:S05]  /*8390*/  BSYNC B0 ;  /* 0x0000000000007941 */ /* 0x000fea0003800000 */
.L_x_109:
        /* <DEDUP_REMOVED lines=20> */
.L_x_108:
[----:B------:R-:W-:Y:S05]  /*84e0*/  BSYNC B1 ;  /* 0x0000000000017941 */ /* 0x000fea0003800000 */
.L_x_107:
[----:B--2---:R-:W-:Y:S01]  /*84f0*/  VIADD R0, R80, 0x80 ;  /* 0x0000008050007836 */ /* 0x004fe20000000000 */
        /* <DEDUP_REMOVED lines=10> */
[----:B------:R-:W5:Y:S01]  /*85a0*/  LDCU.64 UR6, c[0x4][0x80] ;  /* 0x01001000ff0677ac */ /* 0x000f620008000a00 */
[----:B------:R-:W1:Y:S01]  /*85b0*/  LDC.64 R2, c[0x4][R3] ;  /* 0x0100000003027b82 */ /* 0x000e620000000a00 */
[----:B------:R-:W3:Y:S01]  /*85c0*/  LDCU.64 UR4, c[0x4][0x18] ;  /* 0x01000300ff0477ac */ /* 0x000ee20008000a00 */
[----:B--2---:R-:W-:Y:S01]  /*85d0*/  MOV R5, UR9 ;  /* 0x0000000900057c02 */ /* 0x004fe20008000f00 */
[----:B------:R-:W-:Y:S01]  /*85e0*/  IMAD.U32 R4, RZ, RZ, UR8 ;  /* 0x00000008ff047e24 */ /* 0x000fe2000f8e00ff */
[----:B-----5:R-:W-:Y:S01]  /*85f0*/  MOV R7, UR7 ;  /* 0x0000000700077c02 */ /* 0x020fe20008000f00 */
[----:B------:R-:W-:Y:S01]  /*8600*/  IMAD.U32 R6, RZ, RZ, UR6 ;  /* 0x00000006ff067e24 */ /* 0x000fe2000f8e00ff */
[----:B---3--:R-:W-:Y:S01]  /*8610*/  MOV R11, UR5 ;  /* 0x00000005000b7c02 */ /* 0x008fe20008000f00 */
[----:B------:R-:W-:Y:S02]  /*8620*/  IMAD.U32 R10, RZ, RZ, UR4 ;  /* 0x00000004ff0a7e24 */ /* 0x000fe4000f8e00ff */
[----:B------:R-:W-:Y:S07]  /*8630*/  LEPC R20, `(.L_x_113) ;  /* 0x000000001014794e */ /* 0x000fee0000000000 */
[----:B-1--4-:R-:W-:Y:S05]  /*8640*/  CALL.ABS.NOINC R2 ;  /* 0x0000000002007343 */ /* 0x012fea0003c00000 */
.L_x_113:
[----:B------:R-:W-:Y:S05]  /*8650*/  BSYNC.RECONVERGENT B6 ;  /* 0x0000000000067941 */ /* 0x000fea0003800200 */
.L_x_112:
[----:B---3--:R-:W-:Y:S01]  /*8660*/  F2FP.F16.E4M3.UNPACK_B R4, R149 ;  /* 0x00000095ff04723e */ /* 0x008fe200020006ff */
        /* <DEDUP_REMOVED lines=13> */
[----:B----4-:R-:W-:Y:S01]  /*8740*/  F2FP.F16.E4M3.UNPACK_B R125, R159.H1 ;  /* 0x0000009fff7d723e */ /* 0x010fe200030006ff */
        /* <DEDUP_REMOVED lines=262> */
[----:B------:R-:W-:Y:S02]  /*97b0*/  UIADD3 UR8, UP0, UPT, UR52, 0x680, URZ ;  /* 0x0000068034087890 */ /* 0x000fe4000ff1e0ff */
[----:B------:R-:W-:Y:S02]  /*97c0*/  UIADD3 UR5, UPT, UPT, UR41, 0x80, URZ ;  /* 0x0000008029057890 */ /* 0x000fe4000fffe0ff */
[----:B------:R-:W-:Y:S01]  /*97d0*/  MOV R188, UR10 ;  /* 0x0000000a00bc7c02 */ /* 0x000fe20008000f00 */
[----:B------:R-:W-:Y:S01]  /*97e0*/  UIADD3.X UR9, UPT, UPT, URZ, UR53, URZ, UP0, !UPT ;  /* 0x00000035ff097290 */ /* 0x000fe200087fe4ff */
[----:B------:R-:W-:Y:S02]  /*97f0*/  UMOV UR6, UR42 ;  /* 0x0000002a00067c82 */ /* 0x000fe40008000000 */
[----:B------:R-:W-:Y:S01]  /*9800*/  R2UR UR4, R188 ;  /* 0x00000000bc0472ca */ /* 0x000fe200000e0000 */
[----:B------:R-:W-:Y:S11]  /*9810*/  UMOV UR7, UR36 ;  /* 0x0000002400077c82 */ /* 0x000ff60008000000 */
[----:B------:R-:W-:Y:S01]  /*9820*/  @!UPT UIADD3 URZ, UPT, UPT, URZ, URZ, URZ ;  /* 0x000000fffffff290 */ /* 0x000fe2000fffe0ff */
[----:B------:R2:W-:Y:S01]  /*9830*/  UTMASTG.3D [UR4], [UR8] ;  /* 0x00000004080073b5 */ /* 0x0005e20008010000 */
[----:B------:R0:W-:Y:S01]  /*9840*/  UTMACMDFLUSH ;  /* 0x00000000000079b7 */ /* 0x0001e20000000000 */
[----:B--2---:R-:W-:Y:S04]  /*9850*/  DEPBAR.LE SB0, 0x1 ;  /* 0x000080400000791a */ /* 0x004fe80000000000 */
.L_x_115:
[----:B------:R-:W-:Y:S05]  /*9860*/  BSYNC.RECONVERGENT B0 ;  /* 0x0000000000007941 */ /* 0x000fea0003800200 */
.L_x_114:
        /* <DEDUP_REMOVED lines=16> */
.L_x_119:
[----:B------:R-:W-:Y:S05]  /*9970*/  BSYNC B0 ;  /* 0x0000000000007941 */ /* 0x000fea0003800000 */
.L_x_118:
        /* <DEDUP_REMOVED lines=20> */
.L_x_117:
[----:B------:R-:W-:Y:S05]  /*9ac0*/  BSYNC B1 ;  /* 0x0000000000017941 */ /* 0x000fea0003800000 */
.L_x_116:
[----:B--2---:R-:W-:Y:S05]  /*9ad0*/  VIADD R0, R80, 0xc0 ;  /* 0x000000c050007836 */ /* 0x004fea0000000000 */
        /* <DEDUP_REMOVED lines=20> */
.L_x_121:
[----:B------:R-:W-:Y:S01]  /*9c20*/  ISETP.NE.AND P0, PT, R189, RZ, PT ;  /* 0x000000ffbd00720c */ /* 0x000fe20003f05270 */
[----:B------:R-:W-:Y:S05]  /*9c30*/  WARPSYNC.ALL ;  /* 0x0000000000007948 */ /* 0x000fea0003800000 */
[----:B------:R-:W-:Y:S01]  /*9c40*/  R2UR UR4, R80 ;  /* 0x00000000500472ca */ /* 0x000fe200000e0000 */
[----:B------:R-:W-:Y:S01]  /*9c50*/  BSSY.RECONVERGENT B0, `(.L_x_122) ;  /* 0x000011d000007945 */ /* 0x000fe20003800200 */
[----:B---3--:R-:W-:Y:S02]  /*9c60*/  F2FP.F16.E4M3.UNPACK_B R11, R149 ;  /* 0x00000095ff0b723e */ /* 0x008fe400020006ff */
[----:B------:R-:W-:Y:S02]  /*9c70*/  F2FP.F16.E4M3.UNPACK_B R10, R150 ;  /* 0x00000096ff0a723e */ /* 0x000fe400020006ff */
[----:B------:R-:W-:Y:S01]  /*9c80*/  F2FP.F16.E4M3.UNPACK_B R9, R151 ;  /* 0x00000097ff09723e */ /* 0x000fe200020006ff */
[--C-:B------:R-:W-:Y:S01]  /*9c90*/  HADD2.F32 R83, -RZ, R11.reuse.H0_H0 ;  /* 0x2000000bff537230 */ /* 0x100fe20000004100 */
[----:B----4-:R-:W-:Y:S01]  /*9ca0*/  F2FP.F16.E4M3.UNPACK_B R8, R152 ;  /* 0x00000098ff08723e */ /* 0x010fe200020006ff */
[----:B------:R-:W-:Y:S01]  /*9cb0*/  HADD2.F32 R84, -RZ, R11.H1_H1 ;  /* 0x3000000bff547230 */ /* 0x000fe20000004100 */
[----:B------:R-:W-:Y:S01]  /*9cc0*/  F2FP.F16.E4M3.UNPACK_B R7, R153 ;  /* 0x00000099ff07723e */ /* 0x000fe200020006ff */
[--C-:B------:R-:W-:Y:S01]  /*9cd0*/  HADD2.F32 R87, -RZ, R10.reuse.H0_H0 ;  /* 0x2000000aff577230 */ /* 0x100fe20000004100 */
[----:B------:R-:W-:Y:S01]  /*9ce0*/  F2FP.F16.E4M3.UNPACK_B R6, R154 ;  /* 0x0000009aff06723e */ /* 0x000fe200020006ff */
[----:B------:R-:W-:Y:S01]  /*9cf0*/  HADD2.F32 R88, -RZ, R10.H1_H1 ;  /* 0x3000000aff587230 */ /* 0x000fe20000004100 */
[----:B------:R-:W-:Y:S01]  /*9d00*/  F2FP.F16.E4M3.UNPACK_B R5, R155 ;  /* 0x0000009bff05723e */ /* 0x000fe200020006ff */
[--C-:B------:R-:W-:Y:S01]  /*9d10*/  HADD2.F32 R91, -RZ, R9.reuse.H0_H0 ;  /* 0x20000009ff5b7230 */ /* 0x100fe20000004100 */
[----:B-1----:R-:W-:Y:S01]  /*9d20*/  F2FP.F16.E4M3.UNPACK_B R4, R156 ;  /* 0x0000009cff04723e */ /* 0x002fe200020006ff */
[----:B------:R-:W-:Y:S01]  /*9d30*/  HADD2.F32 R92, -RZ, R9.H1_H1 ;  /* 0x30000009ff5c7230 */ /* 0x000fe20000004100 */
[-C--:B------:R-:W-:Y:S01]  /*9d40*/  F2FP.F16.E4M3.UNPACK_B R2, R148.reuse ;  /* 0x00000094ff02723e */ /* 0x080fe200020006ff */
[--C-:B------:R-:W-:Y:S01]  /*9d50*/  HADD2.F32 R95, -RZ, R8.reuse.H0_H0 ;  /* 0x20000008ff5f7230 */ /* 0x100fe20000004100 */
[----:B------:R-:W-:Y:S01]  /*9d60*/  F2FP.F16.E4M3.UNPACK_B R148, R148.H1 ;  /* 0x00000094ff94723e */ /* 0x000fe200030006ff */
[----:B------:R-:W-:Y:S01]  /*9d70*/  HADD2.F32 R97, -RZ, R8.H1_H1 ;  /* 0x30000008ff617230 */ /* 0x000fe20000004100 */
[----:B------:R-:W-:Y:S01]  /*9d80*/  F2FP.F16.E4M3.UNPACK_B R149, R149.H1 ;  /* 0x00000095ff95723e */ /* 0x000fe200030006ff */
[--C-:B------:R-:W-:Y:S01]  /*9d90*/  HADD2.F32 R98, -RZ, R7.reuse.H0_H0 ;  /* 0x20000007ff627230 */ /* 0x100fe20000004100 */
[----:B------:R-:W-:Y:S01]  /*9da0*/  F2FP.F16.E4M3.UNPACK_B R150, R150.H1 ;  /* 0x00000096ff96723e */ /* 0x000fe200030006ff */
[----:B------:R-:W-:Y:S01]  /*9db0*/  HADD2.F32 R101, -RZ, R7.H1_H1 ;  /* 0x30000007ff657230 */ /* 0x000fe20000004100 */
[----:B------:R-:W-:Y:S01]  /*9dc0*/  F2FP.F16.E4M3.UNPACK_B R151, R151.H1 ;  /* 0x00000097ff97723e */ /* 0x000fe200030006ff */
[--C-:B------:R-:W-:Y:S01]  /*9dd0*/  HADD2.F32 R102, -RZ, R6.reuse.H0_H0 ;  /* 0x20000006ff667230 */ /* 0x100fe20000004100 */
[----:B------:R-:W-:Y:S01]  /*9de0*/  F2FP.F16.E4M3.UNPACK_B R138, R163 ;  /* 0x000000a3ff8a723e */ /* 0x000fe200020006ff */
[----:B------:R-:W-:Y:S01]  /*9df0*/  HADD2.F32 R105, -RZ, R6.H1_H1 ;  /* 0x30000006ff697230 */ /* 0x000fe20000004100 */
[----:B------:R-:W-:Y:S01]  /*9e00*/  R2UR UR5, R193 ;  /* 0x00000000c10572ca */ /* 0x000fe200000e0000 */
[--C-:B------:R-:W-:Y:S01]  /*9e10*/  HADD2.F32 R106, -RZ, R5.reuse.H0_H0 ;  /* 0x20000005ff6a7230 */ /* 0x100fe20000004100 */
[----:B------:R-:W-:Y:S01]  /*9e20*/  F2FP.F16.E4M3.UNPACK_B R116, R157 ;  /* 0x0000009dff74723e */ /* 0x000fe200020006ff */
[----:B------:R-:W-:Y:S01]  /*9e30*/  HADD2.F32 R109, -RZ, R5.H1_H1 ;  /* 0x30000005ff6d7230 */ /* 0x000fe20000004100 */
[----:B------:R-:W-:Y:S01]  /*9e40*/  F2FP.F16.E4M3.UNPACK_B R120, R158 ;  /* 0x0000009eff78723e */ /* 0x000fe200020006ff */
[--C-:B------:R-:W-:Y:S01]  /*9e50*/  HADD2.F32 R110, -RZ, R4.reuse.H0_H0 ;  /* 0x20000004ff6e7230 */ /* 0x100fe20000004100 */
[----:B------:R-:W-:Y:S01]  /*9e60*/  F2FP.F16.E4M3.UNPACK_B R124, R159 ;  /* 0x0000009fff7c723e */ /* 0x000fe200020006ff */
[----:B------:R-:W-:Y:S01]  /*9e70*/  HADD2.F32 R113, -RZ, R4.H1_H1 ;  /* 0x30000004ff717230 */ /* 0x000fe20000004100 */
[----:B------:R-:W-:Y:S01]  /*9e80*/  F2FP.F16.E4M3.UNPACK_B R128, R160 ;  /* 0x000000a0ff80723e */ /* 0x000fe200020006ff */
[----:B------:R-:W1:Y:S01]  /*9e90*/  LDTM.x64 R4, tmem[UR4+0xc0] ;  /* 0x0000c004000479ee */ /* 0x000e620008340000 */
[--C-:B------:R-:W-:Y:S01]  /*9ea0*/  HADD2.F32 R0, -RZ, R2.reuse.H0_H0 ;  /* 0x20000002ff007230 */ /* 0x100fe20000004100 */
[----:B------:R-:W-:Y:S01]  /*9eb0*/  NOP ;  /* 0x0000000000007918 */ /* 0x000fe20000000000 */
[----:B------:R-:W-:Y:S01]  /*9ec0*/  HADD2.F32 R2, -RZ, R2.H1_H1 ;  /* 0x30000002ff027230 */ /* 0x000fe20000004100 */
[----:B------:R-:W-:Y:S01]  /*9ed0*/  UIADD3 UR5, UPT, UPT, UR5, 0xb0, URZ ;  /* 0x000000b005057890 */ /* 0x000fe2000fffe0ff */
[--C-:B------:R-:W-:Y:S01]  /*9ee0*/  HADD2.F32 R86, -RZ, R149.reuse.H1_H1 ;  /* 0x30000095ff567230 */ /* 0x100fe20000004100 */
[----:B------:R-:W-:Y:S01]  /*9ef0*/  F2FP.F16.E4M3.UNPACK_B R132, R161 ;  /* 0x000000a1ff84723e */ /* 0x000fe200020006ff */
[--C-:B------:R-:W-:Y:S01]  /*9f00*/  HADD2.F32 R114, -RZ, R116.reuse.H0_H0 ;  /* 0x20000074ff727230 */ /* 0x100fe20000004100 */
[----:B------:R-:W-:Y:S01]  /*9f10*/  UPRMT UR5, UR37, 0x654, UR5 ;  /* 0x0000065425057896 */ /* 0x000fe20008000005 */
[----:B------:R-:W-:Y:S01]  /*9f20*/  HADD2.F32 R117, -RZ, R116.H1_H1 ;  /* 0x30000074ff757230 */ /* 0x000fe20000004100 */
[----:B------:R-:W-:Y:S01]  /*9f30*/  F2FP.F16.E4M3.UNPACK_B R136, R162 ;  /* 0x000000a2ff88723e */ /* 0x000fe200020006ff */
[--C-:B------:R-:W-:Y:S01]  /*9f40*/  HADD2.F32 R118, -RZ, R120.reuse.H0_H0 ;  /* 0x20000078ff767230 */ /* 0x100fe20000004100 */
[----:B------:R-:W-:Y:S01]  /*9f50*/  F2FP.F16.E4M3.UNPACK_B R152, R152.H1 ;  /* 0x00000098ff98723e */ /* 0x000fe200030006ff */
[----:B------:R-:W-:Y:S01]  /*9f60*/  HADD2.F32 R121, -RZ, R120.H1_H1 ;  /* 0x30000078ff797230 */ /* 0x000fe20000004100 */
[----:B------:R-:W-:Y:S01]  /*9f70*/  F2FP.F16.E4M3.UNPACK_B R153, R153.H1 ;  /* 0x00000099ff99723e */ /* 0x000fe200030006ff */
[--C-:B------:R-:W-:Y:S01]  /*9f80*/  HADD2.F32 R122, -RZ, R124.reuse.H0_H0 ;  /* 0x2000007cff7a7230 */ /* 0x100fe20000004100 */
[----:B------:R-:W-:Y:S01]  /*9f90*/  F2FP.F16.E4M3.UNPACK_B R154, R154.H1 ;  /* 0x0000009aff9a723e */ /* 0x000fe200030006ff */
[----:B-1----:R-:W-:Y:S01]  /*9fa0*/  SYNCS.ARRIVE.TRANS64.RED.A1T0 RZ, [UR5], RZ ;  /* 0x000000ffffff79a7 */ /* 0x002fe20008100405 */
[----:B------:R-:W-:Y:S01]  /*9fb0*/  HADD2.F32 R125, -RZ, R124.H1_H1 ;  /* 0x3000007cff7d7230 */ /* 0x000fe20000004100 */
[----:B------:R-:W-:Y:S01]  /*9fc0*/  F2FP.F16.E4M3.UNPACK_B R155, R155.H1 ;  /* 0x0000009bff9b723e */ /* 0x000fe200030006ff */
[--C-:B------:R-:W-:Y:S01]  /*9fd0*/  HADD2.F32 R126, -RZ, R128.reuse.H0_H0 ;  /* 0x20000080ff7e7230 */ /* 0x100fe20000004100 */
[----:B------:R-:W-:Y:S01]  /*9fe0*/  F2FP.F16.E4M3.UNPACK_B R156, R156.H1 ;  /* 0x0000009cff9c723e */ /* 0x000fe200030006ff */
[----:B------:R-:W-:Y:S01]  /*9ff0*/  HADD2.F32 R129, -RZ, R128.H1_H1 ;  /* 0x30000080ff817230 */ /* 0x000fe20000004100 */
[----:B------:R-:W-:Y:S01]  /*a000*/  F2FP.F16.E4M3.UNPACK_B R157, R157.H1 ;  /* 0x0000009dff9d723e */ /* 0x000fe200030006ff */
[C---:B------:R-:W-:Y:S01]  /*a010*/  FMUL R4, R78.reuse, R4 ;  /* 0x000000044e047220 */ /* 0x040fe20000400000 */
[C---:B------:R-:W-:Y:S01]  /*a020*/  FMUL R5, R78.reuse, R5 ;  /* 0x000000054e057220 */ /* 0x040fe20000400000 */
[----:B------:R-:W-:Y:S02]  /*a030*/  HADD2.F32 R3, -RZ, R148.H0_H0 ;  /* 0x20000094ff037230 */ /* 0x000fe40000004100 */
        /* <DEDUP_REMOVED lines=11> */
[----:B------:R-:W-:Y:S02]  /*a0f0*/  HADD2.F32 R130, -RZ, R132.H0_H0 ;  /* 0x20000084ff827230 */ /* 0x000fe40000004100 */
[C---:B------:R-:W-:Y:S01]  /*a100*/  FMUL R6, R78.reuse, R6 ;  /* 0x000000064e067220 */ /* 0x040fe20000400000 */
[----:B------:R-:W-:Y:S02]  /*a110*/  HADD2.F32 R82, -RZ, R148.H1_H1 ;  /* 0x30000094ff527230 */ /* 0x000fe40000004100 */
[C---:B------:R-:W-:Y:S01]  /*a120*/  FMUL R7, R78.reuse, R7 ;  /* 0x000000074e077220 */ /* 0x040fe20000400000 */
[----:B------:R-:W-:Y:S02]  /*a130*/  HADD2.F32 R85, -RZ, R149.H0_H0 ;  /* 0x20000095ff557230 */ /* 0x000fe40000004100 */
[C---:B------:R-:W-:Y:S01]  /*a140*/  FFMA R6, R81.reuse, R3, R6 ;  /* 0x0000000351067223 */ /* 0x040fe20000000006 */
[----:B------:R-:W-:Y:S02]  /*a150*/  HADD2.F32 R133, -RZ, R132.H1_H1 ;  /* 0x30000084ff857230 */ /* 0x000fe40000004100 */
[C---:B------:R-:W-:Y:S01]  /*a160*/  FFMA R7, R81.reuse, R82, R7 ;  /* 0x0000005251077223 */ /* 0x040fe20000000007 */
[C---:B------:R-:W-:Y:S01]  /*a170*/  FFMA R8, R81.reuse, R83, R8 ;  /* 0x0000005351087223 */ /* 0x040fe20000000008 */
[C---:B------:R-:W-:Y:S01]  /*a180*/  FFMA R9, R81.reuse, R84, R9 ;  /* 0x0000005451097223 */ /* 0x040fe20000000009 */
[--C-:B------:R-:W-:Y:S02]  /*a190*/  HADD2.F32 R82, -RZ, R138.reuse.H0_H0 ;  /* 0x2000008aff527230 */ /* 0x100fe40000004100 */
[C---:B------:R-:W-:Y:S01]  /*a1a0*/  FMUL R10, R78.reuse, R10 ;  /* 0x0000000a4e0a7220 */ /* 0x040fe20000400000 */
[----:B------:R-:W-:Y:S02]  /*a1b0*/  HADD2.F32 R83, -RZ, R138.H1_H1 ;  /* 0x3000008aff537230 */ /* 0x000fe40000004100 */
[C---:B------:R-:W-:Y:S01]  /*a1c0*/  FMUL R11, R78.reuse, R11 ;  /* 0x0000000b4e0b7220 */ /* 0x040fe20000400000 */
[----:B------:R-:W-:Y:S02]  /*a1d0*/  HADD2.F32 R89, -RZ, R150.H0_H0 ;  /* 0x20000096ff597230 */ /* 0x000fe40000004100 */
[C---:B------:R-:W-:Y:S01]  /*a1e0*/  FFMA R10, R81.reuse, R85, R10 ;  /* 0x00000055510a7223 */ /* 0x040fe2000000000a */
[--C-:B------:R-:W-:Y:S02]  /*a1f0*/  HADD2.F32 R134, -RZ, R136.reuse.H0_H0 ;  /* 0x20000088ff867230 */ /* 0x100fe40000004100 */
[C---:B------:R-:W-:Y:S01]  /*a200*/  FFMA R11, R81.reuse, R86, R11 ;  /* 0x00000056510b7223 */ /* 0x040fe2000000000b */
[C---:B------:R-:W-:Y:S01]  /*a210*/  FFMA R12, R81.reuse, R87, R12 ;  /* 0x00000057510c7223 */ /* 0x040fe2000000000c */
[----:B------:R-:W-:Y:S01]  /*a220*/  FFMA R13, R81, R88, R13 ;  /* 0x00000058510d7223 */ /* 0x000fe2000000000d */
[----:B------:R-:W-:Y:S01]  /*a230*/  F2FP.SATFINITE.E4M3.F32.PACK_AB_MERGE_C R86, R7, R6, RZ ;  /* 0x000000060756723e */ /* 0x000fe200048070ff */
[C---:B------:R-:W-:Y:S01]  /*a240*/  FMUL R7, R78.reuse, R24 ;  /* 0x000000184e077220 */ /* 0x040fe20000400000 */
[----:B------:R-:W-:Y:S01]  /*a250*/  F2FP.SATFINITE.E4M3.F32.PACK_AB_MERGE_C R138, R11, R10, RZ ;  /* 0x0000000a0b8a723e */ /* 0x000fe200048070ff */
[C---:B------:R-:W-:Y:S01]  /*a260*/  FMUL R10, R78.reuse, R25 ;  /* 0x000000194e0a7220 */ /* 0x040fe20000400000 */
[C---:B------:R-:W-:Y:S01]  /*a270*/  FMUL R25, R78.reuse, R32 ;  /* 0x000000204e197220 */ /* 0x040fe20000400000 */
[----:B------:R-:W-:Y:S02]  /*a280*/  HADD2.F32 R137, -RZ, R136.H1_H1 ;  /* 0x30000088ff897230 */ /* 0x000fe40000004100 */
[C---:B------:R-:W-:Y:S01]  /*a290*/  FMUL R14, R78.reuse, R14 ;  /* 0x0000000e4e0e7220 */ /* 0x040fe20000400000 */
[----:B------:R-:W-:Y:S02]  /*a2a0*/  HADD2.F32 R90, -RZ, R150.H1_H1 ;  /* 0x30000096ff5a7230 */ /* 0x000fe40000004100 */
[C---:B------:R-:W-:Y:S01]  /*a2b0*/  FMUL R15, R78.reuse, R15 ;  /* 0x0000000f4e0f7220 */ /* 0x040fe20000400000 */
[--C-:B------:R-:W-:Y:S02]  /*a2c0*/  HADD2.F32 R93, -RZ, R151.reuse.H0_H0 ;  /* 0x20000097ff5d7230 */ /* 0x100fe40000004100 */
[C---:B------:R-:W-:Y:S01]  /*a2d0*/  FFMA R14, R81.reuse, R89, R14 ;  /* 0x00000059510e7223 */ /* 0x040fe2000000000e */
[----:B------:R-:W-:Y:S02]  /*a2e0*/  HADD2.F32 R94, -RZ, R151.H1_H1 ;  /* 0x30000097ff5e7230 */ /* 0x000fe40000004100 */
[C---:B------:R-:W-:Y:S01]  /*a2f0*/  FFMA R15, R81.reuse, R90, R15 ;  /* 0x0000005a510f7223 */ /* 0x040fe2000000000f */
[C---:B------:R-:W-:Y:S01]  /*a300*/  FFMA R16, R81.reuse, R91, R16 ;  /* 0x0000005b51107223 */ /* 0x040fe20000000010 */
[----:B------:R-:W-:Y:S01]  /*a310*/  FFMA R17, R81, R92, R17 ;  /* 0x0000005c51117223 */ /* 0x000fe20000000011 */
[C---:B------:R-:W-:Y:S01]  /*a320*/  FMUL R18, R78.reuse, R18 ;  /* 0x000000124e127220 */ /* 0x040fe20000400000 */
[C---:B------:R-:W-:Y:S01]  /*a330*/  FMUL R19, R78.reuse, R19 ;  /* 0x000000134e137220 */ /* 0x040fe20000400000 */
[--C-:B------:R-:W-:Y:S01]  /*a340*/  HADD2.F32 R96, -RZ, R152.reuse.H0_H0 ;  /* 0x20000098ff607230 */ /* 0x100fe20000004100 */
[----:B------:R-:W-:Y:S01]  /*a350*/  F2FP.SATFINITE.E4M3.F32.PACK_AB_MERGE_C R14, R15, R14, RZ ;  /* 0x0000000e0f0e723e */ /* 0x000fe200048070ff */
[C---:B------:R-:W-:Y:S01]  /*a360*/  FFMA R18, R81.reuse, R93, R18 ;  /* 0x0000005d51127223 */ /* 0x040fe20000000012 */
[C---:B------:R-:W-:Y:S01]  /*a370*/  FFMA R19, R81.reuse, R94, R19 ;  /* 0x0000005e51137223 */ /* 0x040fe20000000013 */
[C---:B------:R-:W-:Y:S01]  /*a380*/  FFMA R0, R81.reuse, R95, R0 ;  /* 0x0000005f51007223 */ /* 0x040fe20000000000 */
[----:B------:R-:W-:Y:S01]  /*a390*/  FFMA R2, R81, R97, R2 ;  /* 0x0000006151027223 */ /* 0x000fe20000000002 */
[----:B------:R-:W-:Y:S02]  /*a3a0*/  HADD2.F32 R99, -RZ, R152.H1_H1 ;  /* 0x30000098ff637230 */ /* 0x000fe40000004100 */
[C---:B------:R-:W-:Y:S01]  /*a3b0*/  FMUL R3, R78.reuse, R22 ;  /* 0x000000164e037220 */ /* 0x040fe20000400000 */
[----:B------:R-:W-:Y:S01]  /*a3c0*/  F2FP.SATFINITE.E4M3.F32.PACK_AB_MERGE_C R18, R19, R18, RZ ;  /* 0x000000121312723e */ /* 0x000fe200048070ff */
[C---:B------:R-:W-:Y:S01]  /*a3d0*/  FMUL R22, R78.reuse, R29 ;  /* 0x0000001d4e167220 */ /* 0x040fe20000400000 */
[C---:B------:R-:W-:Y:S01]  /*a3e0*/  FMUL R29, R78.reuse, R36 ;  /* 0x000000244e1d7220 */ /* 0x040fe20000400000 */
[C---:B------:R-:W-:Y:S01]  /*a3f0*/  FFMA R3, R81.reuse, R96, R3 ;  /* 0x0000006051037223 */ /* 0x040fe20000000003 */
[C---:B------:R-:W-:Y:S01]  /*a400*/  FMUL R6, R78.reuse, R23 ;  /* 0x000000174e067220 */ /* 0x040fe20000400000 */
[--C-:B------:R-:W-:Y:S02]  /*a410*/  HADD2.F32 R100, -RZ, R153.reuse.H0_H0 ;  /* 0x20000099ff647230 */ /* 0x100fe40000004100 */
[C---:B------:R-:W-:Y:S01]  /*a420*/  FMUL R11, R78.reuse, R26 ;  /* 0x0000001a4e0b7220 */ /* 0x040fe20000400000 */
[----:B------:R-:W-:Y:S02]  /*a430*/  HADD2.F32 R103, -RZ, R153.H1_H1 ;  /* 0x30000099ff677230 */ /* 0x000fe40000004100 */
[C---:B------:R-:W-:Y:S01]  /*a440*/  FFMA R6, R81.reuse, R99, R6 ;  /* 0x0000006351067223 */ /* 0x040fe20000000006 */
[C---:B------:R-:W-:Y:S01]  /*a450*/  FFMA R7, R81.reuse, R98, R7 ;  /* 0x0000006251077223 */ /* 0x040fe20000000007 */
[C---:B------:R-:W-:Y:S01]  /*a460*/  FFMA R10, R81.reuse, R101, R10 ;  /* 0x00000065510a7223 */ /* 0x040fe2000000000a */
[C---:B------:R-:W-:Y:S01]  /*a470*/  FFMA R11, R81.reuse, R100, R11 ;  /* 0x00000064510b7223 */ /* 0x040fe2000000000b */
[----:B------:R-:W-:Y:S01]  /*a480*/  FMUL R26, R78, R33 ;  /* 0x000000214e1a7220 */ /* 0x000fe20000400000 */
[----:B------:R-:W-:Y:S01]  /*a490*/  F2FP.SATFINITE.E4M3.F32.PACK_AB_MERGE_C R3, R6, R3, RZ ;  /* 0x000000030603723e */ /* 0x000fe200048070ff */
[C---:B------:R-:W-:Y:S01]  /*a4a0*/  FMUL R33, R78.reuse, R40 ;  /* 0x000000284e217220 */ /* 0x040fe20000400000 */
        /* <DEDUP_REMOVED lines=8> */
[C---:B------:R-:W-:Y:S01]  /*a530*/  FMUL R30, R78.reuse, R37 ;  /* 0x000000254e1e7220 */ /* 0x040fe20000400000 */
[C---:B------:R-:W-:Y:S01]  /*a540*/  FMUL R37, R78.reuse, R44 ;  /* 0x0000002c4e257220 */ /* 0x040fe20000400000 */
[C---:B------:R-:W-:Y:S01]  /*a550*/  FMUL R24, R78.reuse, R31 ;  /* 0x0000001f4e187220 */ /* 0x040fe20000400000 */
[----:B------:R-:W-:Y:S01]  /*a560*/  F2FP.F16.E4M3.UNPACK_B R158, R158.H1 ;  /* 0x0000009eff9e723e */ /* 0x000fe200030006ff */
[--C-:B------:R-:W-:Y:S02]  /*a570*/  HADD2.F32 R108, -RZ, R155.reuse.H0_H0 ;  /* 0x2000009bff6c7230 */ /* 0x100fe40000004100 */
[----:B------:R-:W-:Y:S01]  /*a580*/  FMUL R27, R78, R34 ;  /* 0x000000224e1b7220 */ /* 0x000fe20000400000 */
[----:B------:R-:W-:Y:S02]  /*a590*/  HADD2.F32 R111, -RZ, R155.H1_H1 ;  /* 0x3000009bff6f7230 */ /* 0x000fe40000004100 */
[C---:B------:R-:W-:Y:S01]  /*a5a0*/  FFMA R24, R81.reuse, R107, R24 ;  /* 0x0000006b51187223 */ /* 0x040fe20000000018 */
[----:B------:R-:W-:Y:S01]  /*a5b0*/  F2FP.F16.E4M3.UNPACK_B R159, R159.H1 ;  /* 0x0000009fff9f723e */ /* 0x000fe200030006ff */
[C---:B------:R-:W-:Y:S01]  /*a5c0*/  FFMA R25, R81.reuse, R106, R25 ;  /* 0x0000006a51197223 */ /* 0x040fe20000000019 */
[C---:B------:R-:W-:Y:S01]  /*a5d0*/  FFMA R26, R81.reuse, R109, R26 ;  /* 0x0000006d511a7223 */ /* 0x040fe2000000001a */
[----:B------:R-:W-:Y:S01]  /*a5e0*/  F2FP.F16.E4M3.UNPACK_B R160, R160.H1 ;  /* 0x000000a0ffa0723e */ /* 0x000fe200030006ff */
[C---:B------:R-:W-:Y:S01]  /*a5f0*/  FFMA R27, R81.reuse, R108, R27 ;  /* 0x0000006c511b7223 */ /* 0x040fe2000000001b */
[----:B------:R-:W-:Y:S01]  /*a600*/  F2FP.SATFINITE.E4M3.F32.PACK_AB_MERGE_C R6, R24, R23, RZ ;  /* 0x000000171806723e */ /* 0x000fe200048070ff */
[C---:B------:R-:W-:Y:S01]  /*a610*/  FMUL R34, R78.reuse, R41 ;  /* 0x000000294e227220 */ /* 0x040fe20000400000 */
[C---:B------:R-:W-:Y:S01]  /*a620*/  FMUL R41, R78.reuse, R48 ;  /* 0x000000304e297220 */ /* 0x040fe20000400000 */
[----:B------:R-:W-:Y:S01]  /*a630*/  FMUL R28, R78, R35 ;  /* 0x000000234e1c7220 */ /* 0x000fe20000400000 */
[----:B------:R-:W-:Y:S01]  /*a640*/  F2FP.F16.E4M3.UNPACK_B R161, R161.H1 ;  /* 0x000000a1ffa1723e */ /* 0x000fe200030006ff */
[--C-:B------:R-:W-:Y:S01]  /*a650*/  HADD2.F32 R112, -RZ, R156.reuse.H0_H0 ;  /* 0x2000009cff707230 */ /* 0x100fe20000004100 */
[----:B------:R-:W-:Y:S01]  /*a660*/  F2FP.SATFINITE.E4M3.F32.PACK_AB_MERGE_C R6, R22, R21, R6 ;  /* 0x000000151606723e */ /* 0x000fe20004807006 */
[C---:B------:R-:W-:Y:S01]  /*a670*/  FFMA R28, R81.reuse, R111, R28 ;  /* 0x0000006f511c7223 */ /* 0x040fe2000000001c */
[C---:B------:R-:W-:Y:S01]  /*a680*/  FFMA R29, R81.reuse, R110, R29 ;  /* 0x0000006e511d7223 */ /* 0x040fe2000000001d */
[C---:B------:R-:W-:Y:S01]  /*a690*/  FFMA R30, R81.reuse, R113, R30 ;  /* 0x00000071511e7223 */ /* 0x040fe2000000001e */
[----:B------:R-:W-:Y:S02]  /*a6a0*/  HADD2.F32 R115, -RZ, R156.H1_H1 ;  /* 0x3000009cff737230 */ /* 0x000fe40000004100 */
[C---:B------:R-:W-:Y:S01]  /*a6b0*/  FMUL R31, R78.reuse, R38 ;  /* 0x000000264e1f7220 */ /* 0x040fe20000400000 */
[----:B------:R-:W-:Y:S01]  /*a6c0*/  F2FP.F16.E4M3.UNPACK_B R162, R162.H1 ;  /* 0x000000a2ffa2723e */ /* 0x000fe200030006ff */
[C---:B------:R-:W-:Y:S01]  /*a6d0*/  FMUL R38, R78.reuse, R45 ;  /* 0x0000002d4e267220 */ /* 0x040fe20000400000 */
[C---:B------:R-:W-:Y:S01]  /*a6e0*/  FMUL R45, R78.reuse, R52 ;  /* 0x000000344e2d7220 */ /* 0x040fe20000400000 */
[----:B------:R-:W-:Y:S01]  /*a6f0*/  F2FP.F16.E4M3.UNPACK_B R163, R163.H1 ;  /* 0x000000a3ffa3723e */ /* 0x000fe200030006ff */
[----:B------:R-:W-:Y:S01]  /*a700*/  FFMA R31, R81, R112, R31 ;  /* 0x00000070511f7223 */ /* 0x000fe2000000001f */
[----:B------:R-:W-:Y:S01]  /*a710*/  FMUL R52, R78, R59 ;  /* 0x0000003b4e347220 */ /* 0x000fe20000400000 */
[----:B------:R-:W-:Y:S01]  /*a720*/  IADD3 R76, PT, PT, R76, 0x1, RZ ;  /* 0x000000014c4c7810 */ /* 0x000fe20007ffe0ff */
[C---:B------:R-:W-:Y:S01]  /*a730*/  FMUL R59, R78.reuse, R66 ;  /* 0x000000424e3b7220 */ /* 0x040fe20000400000 */
[----:B------:R-:W-:Y:S01]  /*a740*/  F2FP.SATFINITE.E4M3.F32.PACK_AB_MERGE_C R66, R13, R12, R14 ;  /* 0x0000000c0d42723e */ /* 0x000fe2000480700e */
[C---:B------:R-:W-:Y:S01]  /*a750*/  FMUL R32, R78.reuse, R39 ;  /* 0x000000274e207220 */ /* 0x040fe20000400000 */
[--C-:B------:R-:W-:Y:S02]  /*a760*/  HADD2.F32 R116, -RZ, R157.reuse.H0_H0 ;  /* 0x2000009dff747230 */ /* 0x100fe40000004100 */
[C---:B------:R-:W-:Y:S01]  /*a770*/  FMUL R35, R78.reuse, R42 ;  /* 0x0000002a4e237220 */ /* 0x040fe20000400000 */
[----:B------:R-:W-:Y:S02]  /*a780*/  HADD2.F32 R119, -RZ, R157.H1_H1 ;  /* 0x3000009dff777230 */ /* 0x000fe40000004100 */
[C---:B------:R-:W-:Y:S01]  /*a790*/  FFMA R32, R81.reuse, R115, R32 ;  /* 0x0000007351207223 */ /* 0x040fe20000000020 */
[----:B------:R-:W-:Y:S01]  /*a7a0*/  FMUL R36, R78, R43 ;  /* 0x0000002b4e247220 */ /* 0x000fe20000400000 */
[C---:B------:R-:W-:Y:S01]  /*a7b0*/  FFMA R33, R81.reuse, R114, R33 ;  /* 0x0000007251217223 */ /* 0x040fe20000000021 */
[C---:B------:R-:W-:Y:S01]  /*a7c0*/  FFMA R34, R81.reuse, R117, R34 ;  /* 0x0000007551227223 */ /* 0x040fe20000000022 */
[--C-:B------:R-:W-:Y:S01]  /*a7d0*/  HADD2.F32 R120, -RZ, R158.reuse.H0_H0 ;  /* 0x2000009eff787230 */ /* 0x100fe20000004100 */
[----:B------:R-:W-:Y:S01]  /*a7e0*/  F2FP.SATFINITE.E4M3.F32.PACK_AB_MERGE_C R32, R32, R31, RZ ;  /* 0x0000001f2020723e */ /* 0x000fe200048070ff */
[C---:B------:R-:W-:Y:S01]  /*a7f0*/  FFMA R35, R81.reuse, R116, R35 ;  /* 0x0000007451237223 */ /* 0x040fe20000000023 */
[----:B------:R-:W-:Y:S02]  /*a800*/  HADD2.F32 R123, -RZ, R158.H1_H1 ;  /* 0x3000009eff7b7230 */ /* 0x000fe40000004100 */
[----:B------:R-:W-:Y:S01]  /*a810*/  FMUL R39, R78, R46 ;  /* 0x0000002e4e277220 */ /* 0x000fe20000400000 */
[----:B------:R-:W-:Y:S01]  /*a820*/  F2FP.SATFINITE.E4M3.F32.PACK_AB_MERGE_C R32, R30, R29, R32 ;  /* 0x0000001d1e20723e */ /* 0x000fe20004807020 */
[C---:B------:R-:W-:Y:S01]  /*a830*/  FFMA R36, R81.reuse, R119, R36 ;  /* 0x0000007751247223 */ /* 0x040fe20000000024 */
[C---:B------:R-:W-:Y:S01]  /*a840*/  FMUL R40, R78.reuse, R47 ;  /* 0x0000002f4e287220 */ /* 0x040fe20000400000 */
[C---:B------:R-:W-:Y:S01]  /*a850*/  FFMA R37, R81.reuse, R118, R37 ;  /* 0x0000007651257223 */ /* 0x040fe20000000025 */
[C---:B------:R-:W-:Y:S01]  /*a860*/  FFMA R38, R81.reuse, R121, R38 ;  /* 0x0000007951267223 */ /* 0x040fe20000000026 */
[C---:B------:R-:W-:Y:S01]  /*a870*/  FMUL R42, R78.reuse, R49 ;  /* 0x000000314e2a7220 */ /* 0x040fe20000400000 */
        /* <DEDUP_REMOVED lines=8> */
[C---:B------:R-:W-:Y:S01]  /*a900*/  FMUL R57, R78.reuse, R64 ;  /* 0x000000404e397220 */ /* 0x040fe20000400000 */
[----:B------:R-:W-:Y:S01]  /*a910*/  FFMA R42, R81, R125, R42 ;  /* 0x0000007d512a7223 */ /* 0x000fe2000000002a */
[C---:B------:R-:W-:Y:S01]  /*a920*/  FMUL R46, R78.reuse, R53 ;  /* 0x000000354e2e7220 */ /* 0x040fe20000400000 */
[--C-:B------:R-:W-:Y:S01]  /*a930*/  HADD2.F32 R128, -RZ, R160.reuse.H0_H0 ;  /* 0x200000a0ff807230 */ /* 0x100fe20000004100 */
[----:B------:R-:W-:Y:S01]  /*a940*/  F2FP.SATFINITE.E4M3.F32.PACK_AB_MERGE_C R64, R5, R4, R86 ;  /* 0x000000040540723e */ /* 0x000fe20004807056 */
[C---:B------:R-:W-:Y:S01]  /*a950*/  FMUL R51, R78.reuse, R58 ;  /* 0x0000003a4e337220 */ /* 0x040fe20000400000 */
[C---:B------:R-:W-:Y:S01]  /*a960*/  FMUL R53, R78.reuse, R60 ;  /* 0x0000003c4e357220 */ /* 0x040fe20000400000 */
[C---:B------:R-:W-:Y:S01]  /*a970*/  FFMA R43, R81.reuse, R124, R43 ;  /* 0x0000007c512b7223 */ /* 0x040fe2000000002b */
[----:B------:R-:W-:Y:S02]  /*a980*/  HADD2.F32 R131, -RZ, R160.H1_H1 ;  /* 0x300000a0ff837230 */ /* 0x000fe40000004100 */
[C---:B------:R-:W-:Y:S01]  /*a990*/  FMUL R47, R78.reuse, R54 ;  /* 0x000000364e2f7220 */ /* 0x040fe20000400000 */
[C---:B------:R-:W-:Y:S01]  /*a9a0*/  FMUL R58, R78.reuse, R65 ;  /* 0x000000414e3a7220 */ /* 0x040fe20000400000 */
[----:B------:R-:W-:Y:S01]  /*a9b0*/  FMUL R60, R78, R67 ;  /* 0x000000434e3c7220 */ /* 0x000fe20000400000 */
[----:B------:R-:W-:Y:S01]  /*a9c0*/  F2FP.SATFINITE.E4M3.F32.PACK_AB_MERGE_C R5, R20, R11, RZ ;  /* 0x0000000b1405723e */ /* 0x000fe200048070ff */
[----:B------:R-:W-:Y:S01]  /*a9d0*/  FFMA R44, R81, R127, R44 ;  /* 0x0000007f512c7223 */ /* 0x000fe2000000002c */
[C---:B------:R-:W-:Y:S01]  /*a9e0*/  FMUL R48, R78.reuse, R55 ;  /* 0x000000374e307220 */ /* 0x040fe20000400000 */
[----:B------:R-:W-:Y:S01]  /*a9f0*/  F2FP.SATFINITE.E4M3.F32.PACK_AB_MERGE_C R65, R9, R8, R138 ;  /* 0x000000080941723e */ /* 0x000fe2000480708a */
[----:B------:R-:W-:Y:S01]  /*aa00*/  FFMA R45, R81, R126, R45 ;  /* 0x0000007e512d7223 */ /* 0x000fe2000000002d */
[----:B------:R-:W-:Y:S01]  /*aa10*/  F2FP.SATFINITE.E4M3.F32.PACK_AB_MERGE_C R67, R17, R16, R18 ;  /* 0x000000101143723e */ /* 0x000fe20004807012 */
[----:B------:R-:W-:Y:S01]  /*aa20*/  FMUL R49, R78, R56 ;  /* 0x000000384e317220 */ /* 0x000fe20000400000 */
[C---:B------:R-:W-:Y:S01]  /*aa30*/  FFMA R46, R81.reuse, R129, R46 ;  /* 0x00000081512e7223 */ /* 0x040fe2000000002e */
[--C-:B------:R-:W-:Y:S02]  /*aa40*/  HADD2.F32 R132, -RZ, R161.reuse.H0_H0 ;  /* 0x200000a1ff847230 */ /* 0x100fe40000004100 */
[C---:B------:R-:W-:Y:S01]  /*aa50*/  FFMA R47, R81.reuse, R128, R47 ;  /* 0x00000080512f7223 */ /* 0x040fe2000000002f */
[----:B------:R1:W-:Y:S01]  /*aa60*/  STS.128 [R172+UR49+0xa200], R64 ;  /* 0x00a20040ac007988 */ /* 0x0003e20008000c31 */
[----:B------:R-:W-:Y:S01]  /*aa70*/  HADD2.F32 R135, -RZ, R161.H1_H1 ;  /* 0x300000a1ff877230 */ /* 0x000fe20000004100 */
[----:B------:R-:W-:Y:S01]  /*aa80*/  F2FP.SATFINITE.E4M3.F32.PACK_AB_MERGE_C R5, R10, R7, R5 ;  /* 0x000000070a05723e */ /* 0x000fe20004807005 */
[C---:B------:R-:W-:Y:S01]  /*aa90*/  FFMA R48, R81.reuse, R131, R48 ;  /* 0x0000008351307223 */ /* 0x040fe20000000030 */
[----:B------:R-:W-:Y:S01]  /*aaa0*/  F2FP.SATFINITE.E4M3.F32.PACK_AB_MERGE_C R7, R28, R27, RZ ;  /* 0x0000001b1c07723e */ /* 0x000fe200048070ff */
        /* <DEDUP_REMOVED lines=8> */
[----:B------:R-:W-:Y:S01]  /*ab30*/  FMUL R56, R78, R63 ;  /* 0x0000003f4e387220 */ /* 0x000fe20000400000 */
[----:B------:R-:W-:Y:S01]  /*ab40*/  F2FP.SATFINITE.E4M3.F32.PACK_AB_MERGE_C R4, R2, R0, R3 ;  /* 0x000000000204723e */ /* 0x000fe20004807003 */
[C---:B------:R-:W-:Y:S01]  /*ab50*/  FFMA R53, R81.reuse, R134, R53 ;  /* 0x0000008651357223 */ /* 0x040fe20000000035 */
[----:B------:R-:W-:Y:S01]  /*ab60*/  F2FP.SATFINITE.E4M3.F32.PACK_AB_MERGE_C R7, R26, R25, R7 ;  /* 0x000000191a07723e */ /* 0x000fe20004807007 */
[C---:B------:R-:W-:Y:S01]  /*ab70*/  FFMA R54, R81.reuse, R137, R54 ;  /* 0x0000008951367223 */ /* 0x040fe20000000036 */
[--C-:B------:R-:W-:Y:S02]  /*ab80*/  HADD2.F32 R84, -RZ, R163.reuse.H0_H0 ;  /* 0x200000a3ff547230 */ /* 0x100fe40000004100 */
[C---:B------:R-:W-:Y:S01]  /*ab90*/  FFMA R55, R81.reuse, R136, R55 ;  /* 0x0000008851377223 */ /* 0x040fe20000000037 */
[----:B------:R-:W-:Y:S01]  /*aba0*/  HADD2.F32 R85, -RZ, R163.H1_H1 ;  /* 0x300000a3ff557230 */ /* 0x000fe20000004100 */
[----:B------:R1:W-:Y:S01]  /*abb0*/  STS.128 [R192+0xa010], R4 ;  /* 0x00a01004c0007388 */ /* 0x0003e20000000c00 */
[----:B------:R-:W-:Y:S01]  /*abc0*/  F2FP.SATFINITE.E4M3.F32.PACK_AB_MERGE_C R35, R36, R35, RZ ;  /* 0x000000232423723e */ /* 0x000fe200048070ff */
[C---:B------:R-:W-:Y:S01]  /*abd0*/  FFMA R56, R81.reuse, R139, R56 ;  /* 0x0000008b51387223 */ /* 0x040fe20000000038 */
[----:B------:R-:W-:Y:S01]  /*abe0*/  F2FP.SATFINITE.E4M3.F32.PACK_AB_MERGE_C R39, R40, R39, RZ ;  /* 0x000000272827723e */ /* 0x000fe200048070ff */
[C---:B------:R-:W-:Y:S01]  /*abf0*/  FFMA R57, R81.reuse, R82, R57 ;  /* 0x0000005251397223 */ /* 0x040fe20000000039 */
[----:B------:R-:W-:Y:S01]  /*ac00*/  F2FP.SATFINITE.E4M3.F32.PACK_AB_MERGE_C R43, R44, R43, RZ ;  /* 0x0000002b2c2b723e */ /* 0x000fe200048070ff */
[C---:B------:R-:W-:Y:S01]  /*ac10*/  FFMA R58, R81.reuse, R83, R58 ;  /* 0x00000053513a7223 */ /* 0x040fe2000000003a */
[C---:B------:R-:W-:Y:S01]  /*ac20*/  FFMA R59, R81.reuse, R84, R59 ;  /* 0x00000054513b7223 */ /* 0x040fe2000000003b */
[----:B------:R-:W-:Y:S01]  /*ac30*/  F2FP.SATFINITE.E4M3.F32.PACK_AB_MERGE_C R33, R34, R33, R35 ;  /* 0x000000212221723e */ /* 0x000fe20004807023 */
        /* <DEDUP_REMOVED lines=11> */
[----:B------:R-:W-:Y:S05]  /*acf0*/  F2FP.SATFINITE.E4M3.F32.PACK_AB_MERGE_C R51, R58, R57, R59 ;  /* 0x000000393a33723e */ /* 0x000fea000480703b */
        /* <DEDUP_REMOVED lines=18> */
.L_x_123:
[----:B------:R-:W-:Y:S05]  /*ae20*/  BSYNC.RECONVERGENT B0 ;  /* 0x0000000000007941 */ /* 0x000fea0003800200 */
.L_x_122:
[----:B------:R-:W-:Y:S01]  /*ae30*/  BAR.SYNC.DEFER_BLOCKING 0x1, 0x80 ;  /* 0x0042000000007b1d */ /* 0x000fe20000010000 */
[----:B------:R-:W-:Y:S01]  /*ae40*/  ISETP.NE.AND P2, PT, R190, RZ, PT ;  /* 0x000000ffbe00720c */ /* 0x000fe20003f45270 */
[----:B------:R-:W-:Y:S01]  /*ae50*/  IMAD.IADD R20, R75, 0x1, R147 ;  /* 0x000000014b147824 */ /* 0x000fe200078e0293 */
[----:B------:R-:W-:Y:S01]  /*ae60*/  ISETP.NE.AND P0, PT, R191, 0x2, PT ;  /* 0x00000002bf00780c */ /* 0x000fe20003f05270 */
[----:B------:R-:W-:Y:S01]  /*ae70*/  IMAD.IADD R21, R77, 0x1, R170 ;  /* 0x000000014d157824 */ /* 0x000fe200078e02aa */
[----:B------:R-:W-:Y:S02]  /*ae80*/  ISETP.NE.AND P1, PT, R76, 0x2, PT ;  /* 0x000000024c00780c */ /* 0x000fe40003f25270 */
[----:B------:R-:W-:Y:S02]  /*ae90*/  SEL R3, RZ, 0x1, P0 ;  /* 0x00000001ff037807 */ /* 0x000fe40000000000 */
[----:B------:R-:W-:Y:S02]  /*aea0*/  SEL R0, RZ, 0x1, P1 ;  /* 0x00000001ff007807 */ /* 0x000fe40000800000 */
[----:B------:R-:W-:Y:S02]  /*aeb0*/  LOP3.LUT R182, R182, R3, RZ, 0x3c, !PT ;  /* 0x00000003b6b67212 */ /* 0x000fe400078e3cff */
[----:B------:R-:W-:Y:S02]  /*aec0*/  LOP3.LUT R183, R183, R0, RZ, 0x3c, !PT ;  /* 0x00000000b7b77212 */ /* 0x000fe400078e3cff */
[----:B------:R-:W-:Y:S02]  /*aed0*/  @P2 R2UR UR36, R179 ;  /* 0x00000000b32422ca */ /* 0x000fe400000e0000 */
[----:B------:R-:W-:Y:S02]  /*aee0*/  SEL R191, R191, RZ, P0 ;  /* 0x000000ffbfbf7207 */ /* 0x000fe40000000000 */
[----:B------:R-:W-:Y:S01]  /*aef0*/  SEL R76, R76, RZ, P1 ;  /* 0x000000ff4c4c7207 */ /* 0x000fe20000800000 */
[----:B------:R-:W-:Y:S10]  /*af00*/  @P2 BRA `(.L_x_124) ;  /* 0xffffff9800d82947 */ /* 0x000ff4000383ffff */
[----:B------:R-:W-:Y:S05]  /*af10*/  EXIT ;  /* 0x000000000000794d */ /* 0x000fea0003800000 */
.L_x_19:
[----:B--2---:R2:W1:Y:S02]  /*af20*/  SYNCS.PHASECHK.TRANS64.TRYWAIT P0, [R3+URZ+0xd0], R2 ;  /* 0x0000d002030075a7 */ /* 0x00446400080011ff */
[----:B-1----:R-:W-:Y:S05]  /*af30*/  @!P0 NANOSLEEP.SYNCS 0x989680 ;  /* 0x009896800000895d */ /* 0x002fea0003900000 */
[----:B------:R-:W1:Y:S02]  /*af40*/  @!P0 SYNCS.PHASECHK.TRANS64 P0, [R3+URZ+0xd0], R2 ;  /* 0x0000d002030085a7 */ /* 0x000e6400080010ff */
[----:B-1----:R-:W-:Y:S05]  /*af50*/  @!P0 BRA `(.L_x_19) ;  /* 0xfffffffc00f08947 */ /* 0x002fea000383ffff */
[----:B------:R-:W-:Y:S05]  /*af60*/  BRA `(.L_x_125) ;  /* 0xffffff6400847947 */ /* 0x000fea000383ffff */
.L_x_22:
[----:B-1----:R-:W-:-:S07]  /*af70*/  MOV R2, UR33 ;  /* 0x0000002100027c02 */ /* 0x002fce0008000f00 */
.L_x_126:
[----:B-1----:R1:W2:Y:S02]  /*af80*/  SYNCS.PHASECHK.TRANS64.TRYWAIT P0, [R2+URZ+0x18], R5 ;  /* 0x00001805020075a7 */ /* 0x0022a400080011ff */
[----:B--2---:R-:W-:Y:S05]  /*af90*/  @!P0 NANOSLEEP.SYNCS 0x989680 ;  /* 0x009896800000895d */ /* 0x004fea0003900000 */
[----:B------:R-:W2:Y:S02]  /*afa0*/  @!P0 SYNCS.PHASECHK.TRANS64 P0, [R2+URZ+0x18], R5 ;  /* 0x00001805020085a7 */ /* 0x000ea400080010ff */
[----:B--2---:R-:W-:Y:S05]  /*afb0*/  @!P0 BRA `(.L_x_126) ;  /* 0xfffffffc00f08947 */ /* 0x004fea000383ffff */
[----:B------:R-:W-:Y:S05]  /*afc0*/  BRA `(.L_x_21) ;  /* 0xffffff6400d47947 */ /* 0x000fea000383ffff */
.L_x_28:
[----:B-1----:R-:W-:-:S07]  /*afd0*/  MOV R2, UR17 ;  /* 0x0000001100027c02 */ /* 0x002fce0008000f00 */
.L_x_127:
[----:B-1----:R1:W2:Y:S02]  /*afe0*/  SYNCS.PHASECHK.TRANS64.TRYWAIT P0, [R2+URZ+0x18], R5 ;  /* 0x00001805020075a7 */ /* 0x0022a400080011ff */
[----:B--2---:R-:W-:Y:S05]  /*aff0*/  @!P0 NANOSLEEP.SYNCS 0x989680 ;  /* 0x009896800000895d */ /* 0x004fea0003900000 */
[----:B------:R-:W2:Y:S02]  /*b000*/  @!P0 SYNCS.PHASECHK.TRANS64 P0, [R2+URZ+0x18], R5 ;  /* 0x00001805020085a7 */ /* 0x000ea400080010ff */
[----:B--2---:R-:W-:Y:S05]  /*b010*/  @!P0 BRA `(.L_x_127) ;  /* 0xfffffffc00f08947 */ /* 0x004fea000383ffff */
[----:B------:R-:W-:Y:S05]  /*b020*/  BRA `(.L_x_27) ;  /* 0xffffff68007c7947 */ /* 0x000fea000383ffff */
.L_x_32:
[----:B-1----:R1:W2:Y:S02]  /*b030*/  SYNCS.PHASECHK.TRANS64.TRYWAIT P0, [R2+URZ+0x80], R3 ;  /* 0x00008003020075a7 */ /* 0x0022a400080011ff */
[----:B--2---:R-:W-:Y:S05]  /*b040*/  @!P0 NANOSLEEP.SYNCS 0x989680 ;  /* 0x009896800000895d */ /* 0x004fea0003900000 */
[----:B------:R-:W2:Y:S02]  /*b050*/  @!P0 SYNCS.PHASECHK.TRANS64 P0, [R2+URZ+0x80], R3 ;  /* 0x00008003020085a7 */ /* 0x000ea400080010ff */
[----:B--2---:R-:W-:Y:S05]  /*b060*/  @!P0 BRA `(.L_x_32) ;  /* 0xfffffffc00f08947 */ /* 0x004fea000383ffff */
[----:B------:R-:W-:Y:S05]  /*b070*/  BRA `(.L_x_128) ;  /* 0xffffff6c000c7947 */ /* 0x000fea000383ffff */
.L_x_36:
[----:B----4-:R-:W-:-:S07]  /*b080*/  MOV R0, UR5 ;  /* 0x0000000500007c02 */ /* 0x010fce0008000f00 */
.L_x_129:
[----:B-1----:R1:W2:Y:S02]  /*b090*/  SYNCS.PHASECHK.TRANS64.TRYWAIT P0, [R0+URZ], R3 ;  /* 0x00000003000075a7 */ /* 0x0022a400080011ff */
[----:B--2---:R-:W-:Y:S05]  /*b0a0*/  @!P0 NANOSLEEP.SYNCS 0x989680 ;  /* 0x009896800000895d */ /* 0x004fea0003900000 */
[----:B------:R-:W2:Y:S02]  /*b0b0*/  @!P0 SYNCS.PHASECHK.TRANS64 P0, [R0+URZ], R3 ;  /* 0x00000003000085a7 */ /* 0x000ea400080010ff */
[----:B--2---:R-:W-:Y:S05]  /*b0c0*/  @!P0 BRA `(.L_x_129) ;  /* 0xfffffffc00f08947 */ /* 0x004fea000383ffff */
[----:B------:R-:W-:Y:S05]  /*b0d0*/  BRA `(.L_x_130) ;  /* 0xffffff70007c7947 */ /* 0x000fea000383ffff */
.L_x_37:
[----:B----4-:R-:W-:-:S07]  /*b0e0*/  MOV R0, UR5 ;  /* 0x0000000500007c02 */ /* 0x010fce0008000f00 */
.L_x_131:
[----:B-1----:R1:W2:Y:S02]  /*b0f0*/  SYNCS.PHASECHK.TRANS64.TRYWAIT P0, [R0+URZ], R3 ;  /* 0x00000003000075a7 */ /* 0x0022a400080011ff */
[----:B--2---:R-:W-:Y:S05]  /*b100*/  @!P0 NANOSLEEP.SYNCS 0x989680 ;  /* 0x009896800000895d */ /* 0x004fea0003900000 */
[----:B------:R-:W2:Y:S02]  /*b110*/  @!P0 SYNCS.PHASECHK.TRANS64 P0, [R0+URZ], R3 ;  /* 0x00000003000085a7 */ /* 0x000ea400080010ff */
[----:B--2---:R-:W-:Y:S05]  /*b120*/  @!P0 BRA `(.L_x_131) ;  /* 0xfffffffc00f08947 */ /* 0x004fea000383ffff */
[----:B------:R-:W-:Y:S05]  /*b130*/  BRA `(.L_x_132) ;  /* 0xffffff7000887947 */ /* 0x000fea000383ffff */
.L_x_40:
[----:B-1----:R1:W2:Y:S02]  /*b140*/  SYNCS.PHASECHK.TRANS64.TRYWAIT P0, [R0+URZ+0xc0], R5 ;  /* 0x0000c005000075a7 */ /* 0x0022a400080011ff */
[----:B--2---:R-:W-:Y:S05]  /*b150*/  @!P0 NANOSLEEP.SYNCS 0x989680 ;  /* 0x009896800000895d */ /* 0x004fea0003900000 */
[----:B------:R-:W2:Y:S02]  /*b160*/  @!P0 SYNCS.PHASECHK.TRANS64 P0, [R0+URZ+0xc0], R5 ;  /* 0x0000c005000085a7 */ /* 0x000ea400080010ff */
[----:B--2---:R-:W-:Y:S05]  /*b170*/  @!P0 BRA `(.L_x_40) ;  /* 0xfffffffc00f08947 */ /* 0x004fea000383ffff */
[----:B------:R-:W-:Y:S05]  /*b180*/  BRA `(.L_x_133) ;  /* 0xffffff7000e47947 */ /* 0x000fea000383ffff */
.L_x_41:
[----:B------:R-:W-:-:S07]  /*b190*/  MOV R0, UR5 ;  /* 0x0000000500007c02 */ /* 0x000fce0008000f00 */
.L_x_134:
[----:B-1----:R1:W2:Y:S02]  /*b1a0*/  SYNCS.PHASECHK.TRANS64.TRYWAIT P0, [R0+URZ+0x90], R5 ;  /* 0x00009005000075a7 */ /* 0x0022a400080011ff */
[----:B--2---:R-:W-:Y:S05]  /*b1b0*/  @!P0 NANOSLEEP.SYNCS 0x989680 ;  /* 0x009896800000895d */ /* 0x004fea0003900000 */
[----:B------:R-:W2:Y:S02]  /*b1c0*/  @!P0 SYNCS.PHASECHK.TRANS64 P0, [R0+URZ+0x90], R5 ;  /* 0x00009005000085a7 */ /* 0x000ea400080010ff */
[----:B--2---:R-:W-:Y:S05]  /*b1d0*/  @!P0 BRA `(.L_x_134) ;  /* 0xfffffffc00f08947 */ /* 0x004fea000383ffff */
[----:B------:R-:W-:Y:S05]  /*b1e0*/  BRA `(.L_x_135) ;  /* 0xffffff7000f47947 */ /* 0x000fea000383ffff */
.L_x_42:
[----:B-1----:R1:W2:Y:S02]  /*b1f0*/  SYNCS.PHASECHK.TRANS64.TRYWAIT P1, [R0+URZ+0x80], R5 ;  /* 0x00008005000075a7 */ /* 0x0022a400080211ff */
[----:B--2---:R-:W-:Y:S05]  /*b200*/  @!P1 NANOSLEEP.SYNCS 0x989680 ;  /* 0x009896800000995d */ /* 0x004fea0003900000 */
[----:B------:R-:W2:Y:S02]  /*b210*/  @!P1 SYNCS.PHASECHK.TRANS64 P1, [R0+URZ+0x80], R5 ;  /* 0x00008005000095a7 */ /* 0x000ea400080210ff */
[----:B--2---:R-:W-:Y:S05]  /*b220*/  @!P1 BRA `(.L_x_42) ;  /* 0xfffffffc00f09947 */ /* 0x004fea000383ffff */
[----:B------:R-:W-:Y:S05]  /*b230*/  BRA `(.L_x_136) ;  /* 0xffffff7400247947 */ /* 0x000fea000383ffff */
.L_x_45:
[----:B------:R-:W-:-:S07]  /*b240*/  MOV R0, UR5 ;  /* 0x0000000500007c02 */ /* 0x000fce0008000f00 */
.L_x_137:
[----:B-1----:R1:W2:Y:S02]  /*b250*/  SYNCS.PHASECHK.TRANS64.TRYWAIT P0, [R0+URZ+0x90], R3 ;  /* 0x00009003000075a7 */ /* 0x0022a400080011ff */
[----:B--2---:R-:W-:Y:S05]  /*b260*/  @!P0 NANOSLEEP.SYNCS 0x989680 ;  /* 0x009896800000895d */ /* 0x004fea0003900000 */
[----:B------:R-:W2:Y:S02]  /*b270*/  @!P0 SYNCS.PHASECHK.TRANS64 P0, [R0+URZ+0x90], R3 ;  /* 0x00009003000085a7 */ /* 0x000ea400080010ff */
[----:B--2---:R-:W-:Y:S05]  /*b280*/  @!P0 BRA `(.L_x_137) ;  /* 0xfffffffc00f08947 */ /* 0x004fea000383ffff */
[----:B------:R-:W-:Y:S05]  /*b290*/  BRA `(.L_x_44) ;  /* 0xffffff7400787947 */ /* 0x000fea000383ffff */
.L_x_52:
[----:B-1----:R1:W2:Y:S02]  /*b2a0*/  SYNCS.PHASECHK.TRANS64.TRYWAIT P1, [R0+URZ+0x80], R5 ;  /* 0x00008005000075a7 */ /* 0x0022a400080211ff */
[----:B--2---:R-:W-:Y:S05]  /*b2b0*/  @!P1 NANOSLEEP.SYNCS 0x989680 ;  /* 0x009896800000995d */ /* 0x004fea0003900000 */
[----:B------:R-:W2:Y:S02]  /*b2c0*/  @!P1 SYNCS.PHASECHK.TRANS64 P1, [R0+URZ+0x80], R5 ;  /* 0x00008005000095a7 */ /* 0x000ea400080210ff */
[----:B--2---:R-:W-:Y:S05]  /*b2d0*/  @!P1 BRA `(.L_x_52) ;  /* 0xfffffffc00f09947 */ /* 0x004fea000383ffff */
[----:B------:R-:W-:Y:S05]  /*b2e0*/  BRA `(.L_x_138) ;  /* 0xffffff7800e87947 */ /* 0x000fea000383ffff */
.L_x_53:
[----:B------:R-:W-:-:S07]  /*b2f0*/  MOV R3, UR7 ;  /* 0x0000000700037c02 */ /* 0x000fce0008000f00 */
.L_x_139:
[----:B-1----:R1:W2:Y:S02]  /*b300*/  SYNCS.PHASECHK.TRANS64.TRYWAIT P0, [R3+URZ+0xb0], R0 ;  /* 0x0000b000030075a7 */ /* 0x0022a400080011ff */
[----:B--2---:R-:W-:Y:S05]  /*b310*/  @!P0 NANOSLEEP.SYNCS 0x989680 ;  /* 0x009896800000895d */ /* 0x004fea0003900000 */
[----:B------:R-:W2:Y:S02]  /*b320*/  @!P0 SYNCS.PHASECHK.TRANS64 P0, [R3+URZ+0xb0], R0 ;  /* 0x0000b000030085a7 */ /* 0x000ea400080010ff */
[----:B--2---:R-:W-:Y:S05]  /*b330*/  @!P0 BRA `(.L_x_139) ;  /* 0xfffffffc00f08947 */ /* 0x004fea000383ffff */
[----:B------:R-:W-:Y:S05]  /*b340*/  BRA `(.L_x_140) ;  /* 0xffffff7c00207947 */ /* 0x000fea000383ffff */
.L_x_56:
[----:B------:R-:W-:Y:S07]  /*b350*/  MOV R0, UR6 ;  /* 0x0000000600007c02 */ /* 0x000fee0008000f00 */
.L_x_141:
[----:B-1----:R1:W2:Y:S02]  /*b360*/  SYNCS.PHASECHK.TRANS64.TRYWAIT P0, [R0+URZ], R3 ;  /* 0x00000003000075a7 */ /* 0x0022a400080011ff */
[----:B--2---:R-:W-:Y:S05]  /*b370*/  @!P0 NANOSLEEP.SYNCS 0x989680 ;  /* 0x009896800000895d */ /* 0x004fea0003900000 */
[----:B------:R-:W2:Y:S02]  /*b380*/  @!P0 SYNCS.PHASECHK.TRANS64 P0, [R0+URZ], R3 ;  /* 0x00000003000085a7 */ /* 0x000ea400080010ff */
[----:B--2---:R-:W-:Y:S05]  /*b390*/  @!P0 BRA `(.L_x_141) ;  /* 0xfffffffc00f08947 */ /* 0x004fea000383ffff */
[----:B------:R-:W-:Y:S05]  /*b3a0*/  BRA `(.L_x_55) ;  /* 0xffffff7c003c7947 */ /* 0x000fea000383ffff */
.L_x_59:
[----:B------:R-:W-:-:S07]  /*b3b0*/  MOV R0, UR6 ;  /* 0x0000000600007c02 */ /* 0x000fce0008000f00 */
.L_x_142:
[----:B--2---:R2:W4:Y:S02]  /*b3c0*/  SYNCS.PHASECHK.TRANS64.TRYWAIT P0, [R0+URZ], R3 ;  /* 0x00000003000075a7 */ /* 0x00452400080011ff */
[----:B----4-:R-:W-:Y:S05]  /*b3d0*/  @!P0 NANOSLEEP.SYNCS 0x989680 ;  /* 0x009896800000895d */ /* 0x010fea0003900000 */
[----:B------:R-:W4:Y:S02]  /*b3e0*/  @!P0 SYNCS.PHASECHK.TRANS64 P0, [R0+URZ], R3 ;  /* 0x00000003000085a7 */ /* 0x000f2400080010ff */
[----:B----4-:R-:W-:Y:S05]  /*b3f0*/  @!P0 BRA `(.L_x_142) ;  /* 0xfffffffc00f08947 */ /* 0x010fea000383ffff */
[----:B------:R-:W-:Y:S05]  /*b400*/  BRA `(.L_x_143) ;  /* 0xffffff8000187947 */ /* 0x000fea000383ffff */
.L_x_60:
[----:B------:R-:W-:-:S07]  /*b410*/  MOV R0, UR7 ;  /* 0x0000000700007c02 */ /* 0x000fce0008000f00 */
.L_x_144:
[----:B-1----:R1:W2:Y:S02]  /*b420*/  SYNCS.PHASECHK.TRANS64.TRYWAIT P0, [R0+URZ], R3 ;  /* 0x00000003000075a7 */ /* 0x0022a400080011ff */
[----:B--2---:R-:W-:Y:S05]  /*b430*/  @!P0 NANOSLEEP.SYNCS 0x989680 ;  /* 0x009896800000895d */ /* 0x004fea0003900000 */
[----:B------:R-:W2:Y:S02]  /*b440*/  @!P0 SYNCS.PHASECHK.TRANS64 P0, [R0+URZ], R3 ;  /* 0x00000003000085a7 */ /* 0x000ea400080010ff */
[----:B--2---:R-:W-:Y:S05]  /*b450*/  @!P0 BRA `(.L_x_144) ;  /* 0xfffffffc00f08947 */ /* 0x004fea000383ffff */
[----:B------:R-:W-:Y:S05]  /*b460*/  BRA `(.L_x_145) ;  /* 0xffffff8000247947 */ /* 0x000fea000383ffff */
.L_x_65:
[----:B--2---:R2:W3:Y:S02]  /*b470*/  SYNCS.PHASECHK.TRANS64.TRYWAIT P0, [R0+URZ+0x80], R3 ;  /* 0x00008003000075a7 */ /* 0x0044e400080011ff */
[----:B---3--:R-:W-:Y:S05]  /*b480*/  @!P0 NANOSLEEP.SYNCS 0x989680 ;  /* 0x009896800000895d */ /* 0x008fea0003900000 */
[----:B------:R-:W3:Y:S02]  /*b490*/  @!P0 SYNCS.PHASECHK.TRANS64 P0, [R0+URZ+0x80], R3 ;  /* 0x00008003000085a7 */ /* 0x000ee400080010ff */
[----:B---3--:R-:W-:Y:S05]  /*b4a0*/  @!P0 BRA `(.L_x_65) ;  /* 0xfffffffc00f08947 */ /* 0x008fea000383ffff */
[----:B------:R-:W-:Y:S05]  /*b4b0*/  BRA `(.L_x_146) ;  /* 0xffffff8400307947 */ /* 0x000fea000383ffff */
.L_x_68:
[----:B------:R-:W-:Y:S07]  /*b4c0*/  MOV R0, UR7 ;  /* 0x0000000700007c02 */ /* 0x000fee0008000f00 */
.L_x_147:
[----:B--2---:R2:W3:Y:S02]  /*b4d0*/  SYNCS.PHASECHK.TRANS64.TRYWAIT P0, [R0+URZ+0x78], R3 ;  /* 0x00007803000075a7 */ /* 0x0044e400080011ff */
[----:B---3--:R-:W-:Y:S05]  /*b4e0*/  @!P0 NANOSLEEP.SYNCS 0x989680 ;  /* 0x009896800000895d */ /* 0x008fea0003900000 */
[----:B------:R-:W3:Y:S02]  /*b4f0*/  @!P0 SYNCS.PHASECHK.TRANS64 P0, [R0+URZ+0x78], R3 ;  /* 0x00007803000085a7 */ /* 0x000ee400080010ff */
[----:B---3--:R-:W-:Y:S05]  /*b500*/  @!P0 BRA `(.L_x_147) ;  /* 0xfffffffc00f08947 */ /* 0x008fea000383ffff */
[----:B------:R-:W-:Y:S05]  /*b510*/  BRA `(.L_x_67) ;  /* 0xffffff8800107947 */ /* 0x000fea000383ffff */
.L_x_71:
[----:B------:R-:W-:Y:S07]  /*b520*/  MOV R3, UR7 ;  /* 0x0000000700037c02 */ /* 0x000fee0008000f00 */
.L_x_148:
[----:B-1----:R1:W2:Y:S02]  /*b530*/  SYNCS.PHASECHK.TRANS64.TRYWAIT P0, [R3+URZ+0x50], R12 ;  /* 0x0000500c030075a7 */ /* 0x0022a400080011ff */
[----:B--2---:R-:W-:Y:S05]  /*b540*/  @!P0 NANOSLEEP.SYNCS 0x989680 ;  /* 0x009896800000895d */ /* 0x004fea0003900000 */
[----:B------:R-:W2:Y:S02]  /*b550*/  @!P0 SYNCS.PHASECHK.TRANS64 P0, [R3+URZ+0x50], R12 ;  /* 0x0000500c030085a7 */ /* 0x000ea400080010ff */
[----:B--2---:R-:W-:Y:S05]  /*b560*/  @!P0 BRA `(.L_x_148) ;  /* 0xfffffffc00f08947 */ /* 0x004fea000383ffff */
[----:B------:R-:W-:Y:S05]  /*b570*/  BRA `(.L_x_149) ;  /* 0xffffff8800887947 */ /* 0x000fea000383ffff */
.L_x_72:
[----:B-1----:R-:W-:Y:S07]  /*b580*/  MOV R3, UR7 ;  /* 0x0000000700037c02 */ /* 0x002fee0008000f00 */
.L_x_150:
[----:B-1----:R1:W2:Y:S02]  /*b590*/  SYNCS.PHASECHK.TRANS64.TRYWAIT P0, [R3+URZ+0x58], R12 ;  /* 0x0000580c030075a7 */ /* 0x0022a400080011ff */
[----:B--2---:R-:W-:Y:S05]  /*b5a0*/  @!P0 NANOSLEEP.SYNCS 0x989680 ;  /* 0x009896800000895d */ /* 0x004fea0003900000 */
[----:B------:R-:W2:Y:S02]  /*b5b0*/  @!P0 SYNCS.PHASECHK.TRANS64 P0, [R3+URZ+0x58], R12 ;  /* 0x0000580c030085a7 */ /* 0x000ea400080010ff */
[----:B--2---:R-:W-:Y:S05]  /*b5c0*/  @!P0 BRA `(.L_x_150) ;  /* 0xfffffffc00f08947 */ /* 0x004fea000383ffff */
[----:B------:R-:W-:Y:S05]  /*b5d0*/  BRA `(.L_x_151) ;  /* 0xffffff8800c47947 */ /* 0x000fea000383ffff */
.L_x_73:
[----:B-1----:R-:W-:Y:S07]  /*b5e0*/  MOV R3, UR7 ;  /* 0x0000000700037c02 */ /* 0x002fee0008000f00 */
.L_x_152:
[----:B-1----:R1:W2:Y:S02]  /*b5f0*/  SYNCS.PHASECHK.TRANS64.TRYWAIT P0, [R3+URZ+0x60], R12 ;  /* 0x0000600c030075a7 */ /* 0x0022a400080011ff */
[----:B--2---:R-:W-:Y:S05]  /*b600*/  @!P0 NANOSLEEP.SYNCS 0x989680 ;  /* 0x009896800000895d */ /* 0x004fea0003900000 */
[----:B------:R-:W2:Y:S02]  /*b610*/  @!P0 SYNCS.PHASECHK.TRANS64 P0, [R3+URZ+0x60], R12 ;  /* 0x0000600c030085a7 */ /* 0x000ea400080010ff */
[----:B--2---:R-:W-:Y:S05]  /*b620*/  @!P0 BRA `(.L_x_152) ;  /* 0xfffffffc00f08947 */ /* 0x004fea000383ffff */
[----:B------:R-:W-:Y:S05]  /*b630*/  BRA `(.L_x_153) ;  /* 0xffffff8c000c7947 */ /* 0x000fea000383ffff */
.L_x_74:
[----:B------:R-:W-:Y:S07]  /*b640*/  MOV R3, UR7 ;  /* 0x0000000700037c02 */ /* 0x000fee0008000f00 */
.L_x_154:
[----:B-1----:R1:W2:Y:S02]  /*b650*/  SYNCS.PHASECHK.TRANS64.TRYWAIT P0, [R3+URZ+0x68], R12 ;  /* 0x0000680c030075a7 */ /* 0x0022a400080011ff */
[----:B--2---:R-:W-:Y:S05]  /*b660*/  @!P0 NANOSLEEP.SYNCS 0x989680 ;  /* 0x009896800000895d */ /* 0x004fea0003900000 */
[----:B------:R-:W2:Y:S02]  /*b670*/  @!P0 SYNCS.PHASECHK.TRANS64 P0, [R3+URZ+0x68], R12 ;  /* 0x0000680c030085a7 */ /* 0x000ea400080010ff */
[----:B--2---:R-:W-:Y:S05]  /*b680*/  @!P0 BRA `(.L_x_154) ;  /* 0xfffffffc00f08947 */ /* 0x004fea000383ffff */
[----:B------:R-:W-:Y:S05]  /*b690*/  BRA `(.L_x_155) ;  /* 0xffffff8c00947947 */ /* 0x000fea000383ffff */
.L_x_76:
[----:B------:R-:W-:-:S07]  /*b6a0*/  MOV R0, UR7 ;  /* 0x0000000700007c02 */ /* 0x000fce0008000f00 */
.L_x_156:
[----:B-1----:R1:W3:Y:S02]  /*b6b0*/  SYNCS.PHASECHK.TRANS64.TRYWAIT P0, [R0+URZ+0x50], R3 ;  /* 0x00005003000075a7 */ /* 0x0022e400080011ff */
[----:B---3--:R-:W-:Y:S05]  /*b6c0*/  @!P0 NANOSLEEP.SYNCS 0x989680 ;  /* 0x009896800000895d */ /* 0x008fea0003900000 */
[----:B------:R-:W3:Y:S02]  /*b6d0*/  @!P0 SYNCS.PHASECHK.TRANS64 P0, [R0+URZ+0x50], R3 ;  /* 0x00005003000085a7 */ /* 0x000ee400080010ff */
[----:B---3--:R-:W-:Y:S05]  /*b6e0*/  @!P0 BRA `(.L_x_156) ;  /* 0xfffffffc00f08947 */ /* 0x008fea000383ffff */
[----:B------:R-:W-:Y:S05]  /*b6f0*/  BRA `(.L_x_157) ;  /* 0xffffff9000047947 */ /* 0x000fea000383ffff */
.L_x_77:
[----:B-1----:R-:W-:-:S07]  /*b700*/  MOV R0, UR7 ;  /* 0x0000000700007c02 */ /* 0x002fce0008000f00 */
.L_x_158:
[----:B-1----:R1:W3:Y:S02]  /*b710*/  SYNCS.PHASECHK.TRANS64.TRYWAIT P0, [R0+URZ+0x58], R3 ;  /* 0x00005803000075a7 */ /* 0x0022e400080011ff */
[----:B---3--:R-:W-:Y:S05]  /*b720*/  @!P0 NANOSLEEP.SYNCS 0x989680 ;  /* 0x009896800000895d */ /* 0x008fea0003900000 */
[----:B------:R-:W3:Y:S02]  /*b730*/  @!P0 SYNCS.PHASECHK.TRANS64 P0, [R0+URZ+0x58], R3 ;  /* 0x00005803000085a7 */ /* 0x000ee400080010ff */
[----:B---3--:R-:W-:Y:S05]  /*b740*/  @!P0 BRA `(.L_x_158) ;  /* 0xfffffffc00f08947 */ /* 0x008fea000383ffff */
[----:B------:R-:W-:Y:S05]  /*b750*/  BRA `(.L_x_159) ;  /* 0xffffff8c00f47947 */ /* 0x000fea000383ffff */
.L_x_78:
[----:B-1----:R-:W-:-:S07]  /*b760*/  MOV R0, UR7 ;  /* 0x0000000700007c02 */ /* 0x002fce0008000f00 */
.L_x_160:
[----:B-1----:R1:W3:Y:S02]  /*b770*/  SYNCS.PHASECHK.TRANS64.TRYWAIT P0, [R0+URZ+0x60], R3 ;  /* 0x00006003000075a7 */ /* 0x0022e400080011ff */
[----:B---3--:R-:W-:Y:S05]  /*b780*/  @!P0 NANOSLEEP.SYNCS 0x989680 ;  /* 0x009896800000895d */ /* 0x008fea0003900000 */
[----:B------:R-:W3:Y:S02]  /*b790*/  @!P0 SYNCS.PHASECHK.TRANS64 P0, [R0+URZ+0x60], R3 ;  /* 0x00006003000085a7 */ /* 0x000ee400080010ff */
[----:B---3--:R-:W-:Y:S05]  /*b7a0*/  @!P0 BRA `(.L_x_160) ;  /* 0xfffffffc00f08947 */ /* 0x008fea000383ffff */
[----:B------:R-:W-:Y:S05]  /*b7b0*/  BRA `(.L_x_161) ;  /* 0xffffff8c00e47947 */ /* 0x000fea000383ffff */
.L_x_80:
[----:B--2---:R2:W4:Y:S02]  /*b7c0*/  SYNCS.PHASECHK.TRANS64.TRYWAIT P0, [R0+URZ+0x80], R3 ;  /* 0x00008003000075a7 */ /* 0x00452400080011ff */
[----:B----4-:R-:W-:Y:S05]  /*b7d0*/  @!P0 NANOSLEEP.SYNCS 0x989680 ;  /* 0x009896800000895d */ /* 0x010fea0003900000 */
[----:B------:R-:W4:Y:S02]  /*b7e0*/  @!P0 SYNCS.PHASECHK.TRANS64 P0, [R0+URZ+0x80], R3 ;  /* 0x00008003000085a7 */ /* 0x000f2400080010ff */
[----:B----4-:R-:W-:Y:S05]  /*b7f0*/  @!P0 BRA `(.L_x_80) ;  /* 0xfffffffc00f08947 */ /* 0x010fea000383ffff */
[----:B------:R-:W-:Y:S05]  /*b800*/  BRA `(.L_x_162) ;  /* 0xffffff9000ac7947 */ /* 0x000fea000383ffff */
.L_x_91:
[----:B-1----:R1:W3:Y:S02]  /*b810*/  SYNCS.PHASECHK.TRANS64.TRYWAIT P1, [R3+URZ+0x30], R0 ;  /* 0x00003000030075a7 */ /* 0x0022e400080211ff */
[----:B---3--:R-:W-:Y:S05]  /*b820*/  @!P1 NANOSLEEP.SYNCS 0x989680 ;  /* 0x009896800000995d */ /* 0x008fea0003900000 */
[----:B------:R-:W3:Y:S02]  /*b830*/  @!P1 SYNCS.PHASECHK.TRANS64 P1, [R3+URZ+0x30], R0 ;  /* 0x00003000030095a7 */ /* 0x000ee400080210ff */
[----:B---3--:R-:W-:Y:S05]  /*b840*/  @!P1 BRA `(.L_x_91) ;  /* 0xfffffffc00f09947 */ /* 0x008fea000383ffff */
[----:B------:R-:W-:Y:S05]  /*b850*/  BRA `(.L_x_90) ;  /* 0xffffff9c00d07947 */ /* 0x000fea000383ffff */
.L_x_93:
[----:B-1----:R1:W4:Y:S02]  /*b860*/  SYNCS.PHASECHK.TRANS64.TRYWAIT P0, [R193+URZ+0xa0], R2 ;  /* 0x0000a002c10075a7 */ /* 0x00232400080011ff */
[----:B----4-:R-:W-:Y:S05]  /*b870*/  @!P0 NANOSLEEP.SYNCS 0x989680 ;  /* 0x009896800000895d */ /* 0x010fea0003900000 */
[----:B------:R-:W4:Y:S02]  /*b880*/  @!P0 SYNCS.PHASECHK.TRANS64 P0, [R193+URZ+0xa0], R2 ;  /* 0x0000a002c10085a7 */ /* 0x000f2400080010ff */
[----:B----4-:R-:W-:Y:S05]  /*b890*/  @!P0 BRA `(.L_x_93) ;  /* 0xfffffffc00f08947 */ /* 0x010fea000383ffff */
[----:B------:R-:W-:Y:S05]  /*b8a0*/  BRA `(.L_x_92) ;  /* 0xffffffa0002c7947 */ /* 0x000fea000383ffff */
.L_x_102:
[----:B--2---:R2:W3:Y:S02]  /*b8b0*/  SYNCS.PHASECHK.TRANS64.TRYWAIT P0, [R204+URZ+0x30], R3 ;  /* 0x00003003cc0075a7 */ /* 0x0044e400080011ff */
[----:B---3--:R-:W-:Y:S05]  /*b8c0*/  @!P0 NANOSLEEP.SYNCS 0x989680 ;  /* 0x009896800000895d */ /* 0x008fea0003900000 */
[----:B------:R-:W3:Y:S02]  /*b8d0*/  @!P0 SYNCS.PHASECHK.TRANS64 P0, [R204+URZ+0x30], R3 ;  /* 0x00003003cc0085a7 */ /* 0x000ee400080010ff */
[----:B---3--:R-:W-:Y:S05]  /*b8e0*/  @!P0 BRA `(.L_x_102) ;  /* 0xfffffffc00f08947 */ /* 0x008fea000383ffff */
[----:B------:R-:W-:Y:S05]  /*b8f0*/  BRA `(.L_x_101) ;  /* 0xffffffb400387947 */ /* 0x000fea000383ffff */
.L_x_111:
[----:B--2---:R2:W3:Y:S02]  /*b900*/  SYNCS.PHASECHK.TRANS64.TRYWAIT P0, [R0+URZ+0x30], R5 ;  /* 0x00003005000075a7 */ /* 0x0044e400080011ff */
[----:B---3--:R-:W-:Y:S05]  /*b910*/  @!P0 NANOSLEEP.SYNCS 0x989680 ;  /* 0x009896800000895d */ /* 0x008fea0003900000 */
[----:B------:R-:W3:Y:S02]  /*b920*/  @!P0 SYNCS.PHASECHK.TRANS64 P0, [R0+URZ+0x30], R5 ;  /* 0x00003005000085a7 */ /* 0x000ee400080010ff */
[----:B---3--:R-:W-:Y:S05]  /*b930*/  @!P0 BRA `(.L_x_111) ;  /* 0xfffffffc00f08947 */ /* 0x008fea000383ffff */
[----:B------:R-:W-:Y:S05]  /*b940*/  BRA `(.L_x_110) ;  /* 0xffffffc800907947 */ /* 0x000fea000383ffff */
.L_x_120:
[----:B--2---:R2:W3:Y:S02]  /*b950*/  SYNCS.PHASECHK.TRANS64.TRYWAIT P0, [R0+URZ+0x30], R3 ;  /* 0x00003003000075a7 */ /* 0x0044e400080011ff */
[----:B---3--:R-:W-:Y:S05]  /*b960*/  @!P0 NANOSLEEP.SYNCS 0x989680 ;  /* 0x009896800000895d */ /* 0x008fea0003900000 */
[----:B------:R-:W3:Y:S02]  /*b970*/  @!P0 SYNCS.PHASECHK.TRANS64 P0, [R0+URZ+0x30], R3 ;  /* 0x00003003000085a7 */ /* 0x000ee400080010ff */
[----:B---3--:R-:W-:Y:S05]  /*b980*/  @!P0 BRA `(.L_x_120) ;  /* 0xfffffffc00f08947 */ /* 0x008fea000383ffff */
[----:B------:R-:W-:Y:S05]  /*b990*/  BRA `(.L_x_119) ;  /* 0xffffffdc00f47947 */ /* 0x000fea000383ffff */
        .weak           $__internal_0_$__cuda_sm10x_tcgen05_guardrail_trap_col_being_dealloced_not_returned_by_alloc
        .type           $__internal_0_$__cuda_sm10x_tcgen05_guardrail_trap_col_being_dealloced_not_returned_by_alloc,@function
        .size           $__internal_0_$__cuda_sm10x_tcgen05_guardrail_trap_col_being_dealloced_not_returned_by_alloc,($__internal_1_$__cuda_sm10x_tcgen05_guardrail_trap_phase_invalid_during_alloc - $__internal_0_$__cuda_sm10x_tcgen05_guardrail_trap_col_being_dealloced_not_returned_by_alloc)
$__internal_0_$__cuda_sm10x_tcgen05_guardrail_trap_col_being_dealloced_not_returned_by_alloc:
[----:B------:R-:W-:Y:S05]  /*b9a0*/  BPT.TRAP 0x1 ;  /* 0x000000040000795c */ /* 0x000fea0000300000 */
[----:B------:R-:W-:-:S04]  /*b9b0*/  HFMA2 R3, -RZ, RZ, 0, 0 ;  /* 0x00000000ff037431 */ /* 0x000fc800000001ff */
[----:B------:R-:W-:Y:S05]  /*b9c0*/  RET.REL.NODEC R2 `(_ZN7cutlass13device_kernelINS_4gemm6kernel13GemmUniversalIN4cute5tupleIJiiiiEEENS1_10collective13CollectiveMmaINS1_35MainloopSm100TmaUmmaWarpSpecializedILi3ELi2ELi2ENS5_IJNS4_1CILi1EEESB_SB_EEEEENS5_IJNSA_ILi128EEENSA_ILi256EEESE_EEENS_12float_e4m3_tENS5_IJlSB_lEEENS_12float_e5m2_tESI_NS4_8TiledMMAINS4_8MMA_AtomIJNS4_10MMA_TraitsINS4_19SM100_MMA_F8F6F4_SSEJSH_SJ_fSE_SF_NS4_17integral_constantINS4_4UMMA5MajorELSQ_0EEESR_NSO_INSP_7ScaleInELSS_0EEEST_EEEEEENS4_6LayoutISC_NS5_IJNSA_ILi0EEESX_SX_EEEEENS5_IJNS4_10UnderscoreES10_S10_EEEEENS4_13SM90_TMA_LOADENS4_14ComposedLayoutINS4_7SwizzleILi3ELi4ELi3EEENS4_18smem_ptr_flag_bitsILi8EEENSW_INS5_IJNSA_ILi8EEESE_EEENS5_IJSE_SB_EEEEEEEvNS4_8identityES13_S1D_vS1E_EENS_8epilogue10collective18CollectiveEpilogueINS1G_23Sm100TmaWarpSpecializedILi4ELi2ELi64ELb0ELb0EEEJSG_NS5_IJNSW_ISE_SB_EENSW_INSA_ILi64EEESB_EEEEESH_SI_SH_SI_NS1G_6fusion15FusionCallbacksIS1K_NS1P_17LinearCombinationISH_fSH_fLNS_15FloatRoundStyleE2EEESG_S1O_JEEENS4_5SM1004TMEM4LOAD26SM100_TMEM_LOAD_32dp32b64xES13_NS14_INS15_ILi2ELi4ELi3EEES18_NSW_INS5_IJS19_S1M_EEENS5_IJS1M_SB_EEEEEEENS4_39AutoVectorizingCopyWithAssumedAlignmentILi128EEENS4_14SM90_TMA_STOREES23_S25_S25_EEEvvEEEEvNT_6ParamsE) ;  /* 0xffffff44028c7950 */ /* 0x000fea0003c3ffff */
        .weak           $__internal_1_$__cuda_sm10x_tcgen05_guardrail_trap_phase_invalid_during_alloc
        .type           $__internal_1_$__cuda_sm10x_tcgen05_guardrail_trap_phase_invalid_during_alloc,@function
        .size           $__internal_1_$__cuda_sm10x_tcgen05_guardrail_trap_phase_invalid_during_alloc,($__internal_2_$__cuda_sm10x_tcgen05_guardrail_trap_unallocated_columns_being_dealloced - $__internal_1_$__cuda_sm10x_tcgen05_guardrail_trap_phase_invalid_during_alloc)
$__internal_1_$__cuda_sm10x_tcgen05_guardrail_trap_phase_invalid_during_alloc:
[----:B------:R-:W-:Y:S05]  /*b9d0*/  BPT.TRAP 0x1 ;  /* 0x000000040000795c */ /* 0x000fea0000300000 */
[----:B------:R-:W-:-:S04]  /*b9e0*/  MOV R3, 0x0 ;  /* 0x0000000000037802 */ /* 0x000fc80000000f00 */
[----:B------:R-:W-:Y:S05]  /*b9f0*/  RET.REL.NODEC R2 `(_ZN7cutlass13device_kernelINS_4gemm6kernel13GemmUniversalIN4cute5tupleIJiiiiEEENS1_10collective13CollectiveMmaINS1_35MainloopSm100TmaUmmaWarpSpecializedILi3ELi2ELi2ENS5_IJNS4_1CILi1EEESB_SB_EEEEENS5_IJNSA_ILi128EEENSA_ILi256EEESE_EEENS_12float_e4m3_tENS5_IJlSB_lEEENS_12float_e5m2_tESI_NS4_8TiledMMAINS4_8MMA_AtomIJNS4_10MMA_TraitsINS4_19SM100_MMA_F8F6F4_SSEJSH_SJ_fSE_SF_NS4_17integral_constantINS4_4UMMA5MajorELSQ_0EEESR_NSO_INSP_7ScaleInELSS_0EEEST_EEEEEENS4_6LayoutISC_NS5_IJNSA_ILi0EEESX_SX_EEEEENS5_IJNS4_10UnderscoreES10_S10_EEEEENS4_13SM90_TMA_LOADENS4_14ComposedLayoutINS4_7SwizzleILi3ELi4ELi3EEENS4_18smem_ptr_flag_bitsILi8EEENSW_INS5_IJNSA_ILi8EEESE_EEENS5_IJSE_SB_EEEEEEEvNS4_8identityES13_S1D_vS1E_EENS_8epilogue10collective18CollectiveEpilogueINS1G_23Sm100TmaWarpSpecializedILi4ELi2ELi64ELb0ELb0EEEJSG_NS5_IJNSW_ISE_SB_EENSW_INSA_ILi64EEESB_EEEEESH_SI_SH_SI_NS1G_6fusion15FusionCallbacksIS1K_NS1P_17LinearCombinationISH_fSH_fLNS_15FloatRoundStyleE2EEESG_S1O_JEEENS4_5SM1004TMEM4LOAD26SM100_TMEM_LOAD_32dp32b64xES13_NS14_INS15_ILi2ELi4ELi3EEES18_NSW_INS5_IJS19_S1M_EEENS5_IJS1M_SB_EEEEEEENS4_39AutoVectorizingCopyWithAssumedAlignmentILi128EEENS4_14SM90_TMA_STOREES23_S25_S25_EEEvvEEEEvNT_6ParamsE) ;  /* 0xffffff4402807950 */ /* 0x000fea0003c3ffff */
        .weak           $__internal_2_$__cuda_sm10x_tcgen05_guardrail_trap_unallocated_columns_being_dealloced
        .type           $__internal_2_$__cuda_sm10x_tcgen05_guardrail_trap_unallocated_columns_being_dealloced,@function
        .size           $__internal_2_$__cuda_sm10x_tcgen05_guardrail_trap_unallocated_columns_being_dealloced,(.L_x_164 - $__internal_2_$__cuda_sm10x_tcgen05_guardrail_trap_unallocated_columns_being_dealloced)
$__internal_2_$__cuda_sm10x_tcgen05_guardrail_trap_unallocated_columns_being_dealloced:
[----:B------:R-:W-:Y:S05]  /*ba00*/  BPT.TRAP 0x1 ;  /* 0x000000040000795c */ /* 0x000fea0000300000 */
[----:B------:R-:W-:-:S04]  /*ba10*/  HFMA2 R3, -RZ, RZ, 0, 0 ;  /* 0x00000000ff037431 */ /* 0x000fc800000001ff */
[----:B------:R-:W-:Y:S05]  /*ba20*/  RET.REL.NODEC R2 `(_ZN7cutlass13device_kernelINS_4gemm6kernel13GemmUniversalIN4cute5tupleIJiiiiEEENS1_10collective13CollectiveMmaINS1_35MainloopSm100TmaUmmaWarpSpecializedILi3ELi2ELi2ENS5_IJNS4_1CILi1EEESB_SB_EEEEENS5_IJNSA_ILi128EEENSA_ILi256EEESE_EEENS_12float_e4m3_tENS5_IJlSB_lEEENS_12float_e5m2_tESI_NS4_8TiledMMAINS4_8MMA_AtomIJNS4_10MMA_TraitsINS4_19SM100_MMA_F8F6F4_SSEJSH_SJ_fSE_SF_NS4_17integral_constantINS4_4UMMA5MajorELSQ_0EEESR_NSO_INSP_7ScaleInELSS_0EEEST_EEEEEENS4_6LayoutISC_NS5_IJNSA_ILi0EEESX_SX_EEEEENS5_IJNS4_10UnderscoreES10_S10_EEEEENS4_13SM90_TMA_LOADENS4_14ComposedLayoutINS4_7SwizzleILi3ELi4ELi3EEENS4_18smem_ptr_flag_bitsILi8EEENSW_INS5_IJNSA_ILi8EEESE_EEENS5_IJSE_SB_EEEEEEEvNS4_8identityES13_S1D_vS1E_EENS_8epilogue10collective18CollectiveEpilogueINS1G_23Sm100TmaWarpSpecializedILi4ELi2ELi64ELb0ELb0EEEJSG_NS5_IJNSW_ISE_SB_EENSW_INSA_ILi64EEESB_EEEEESH_SI_SH_SI_NS1G_6fusion15FusionCallbacksIS1K_NS1P_17LinearCombinationISH_fSH_fLNS_15FloatRoundStyleE2EEESG_S1O_JEEENS4_5SM1004TMEM4LOAD26SM100_TMEM_LOAD_32dp32b64xES13_NS14_INS15_ILi2ELi4ELi3EEES18_NSW_INS5_IJS19_S1M_EEENS5_IJS1M_SB_EEEEEEENS4_39AutoVectorizingCopyWithAssumedAlignmentILi128EEENS4_14SM90_TMA_STOREES23_S25_S25_EEEvvEEEEvNT_6ParamsE) ;  /* 0xffffff4402747950 */ /* 0x000fea0003c3ffff */
.L_x_163:
[----:B------:R-:W-:-:S00]  /*ba30*/  BRA `(.L_x_163) ;  /* 0xfffffffc00fc7947 */ /* 0x000fc0000383ffff */
[----:B------:R-:W-:-:S00]  /*ba40*/  NOP ;  /* 0x0000000000007918 */ /* 0x000fc00000000000 */
        /* <DEDUP_REMOVED lines=11> */
.L_x_164:


//--------------------- .nv.global.init           --------------------------
	.section	.nv.global.init,"aw",@progbits
.nv.global.init:
	.type		$str$27,@object
	.size		$str$27,($str$28 - $str$27)
$str$27:
        /*0000*/ 	.byte	0x28, 0x61, 0x64, 0x64, 0x72, 0x65, 0x73, 0x73, 0x20, 0x26, 0x20, 0x6d, 0x61, 0x73, 0x6b, 0x29
        /*0010*/ 	.byte	0x20, 0x3d, 0x3d, 0x20, 0x30, 0x00
	.type		$str$28,@object
	.size		$str$28,($str$26 - $str$28)
$str$28:
        /*0016*/ 	.byte	0x2f, 0x74, 0x6d, 0x70, 0x2f, 0x63, 0x75, 0x74, 0x6c, 0x61, 0x73, 0x73, 0x5f, 0x73, 0x77, 0x65
        /*0026*/ 	.byte	0x65, 0x70, 0x5f, 0x73, 0x72, 0x63, 0x2f, 0x69, 0x6e, 0x63, 0x6c, 0x75, 0x64, 0x65, 0x2f, 0x63
        /*0036*/ 	.byte	0x75, 0x74, 0x65, 0x2f, 0x70, 0x6f, 0x69, 0x6e, 0x74, 0x65, 0x72, 0x5f, 0x66, 0x6c, 0x61, 0x67
        /*0046*/ 	.byte	0x67, 0x65, 0x64, 0x2e, 0x68, 0x70, 0x70, 0x00
	.type		$str$26,@object
	.size		$str$26,($str$25 - $str$26)
$str$26:
        /*004e*/ 	.byte	0x2f, 0x74, 0x6d, 0x70, 0x2f, 0x63, 0x75, 0x74, 0x6c, 0x61, 0x73, 0x73, 0x5f, 0x73, 0x77, 0x65
        /*005e*/ 	.byte	0x65, 0x70, 0x5f, 0x73, 0x72, 0x63, 0x2f, 0x69, 0x6e, 0x63, 0x6c, 0x75, 0x64, 0x65, 0x2f, 0x63
        /*006e*/ 	.byte	0x75, 0x74, 0x65, 0x2f, 0x61, 0x74, 0x6f, 0x6d, 0x2f, 0x63, 0x6f, 0x70, 0x79, 0x5f, 0x74, 0x72
        /*007e*/ 	.byte	0x61, 0x69, 0x74, 0x73, 0x5f, 0x73, 0x6d, 0x31, 0x30, 0x30, 0x2e, 0x68, 0x70, 0x70, 0x00
	.type		$str$25,@object
	.size		$str$25,(__unnamed_1 - $str$25)
$str$25:
        /*008d*/ 	.byte	0x28, 0x28, 0x75, 0x69, 0x6e, 0x74, 0x33, 0x32, 0x5f, 0x74, 0x28, 0x74, 0x68, 0x72, 0x65, 0x61
        /*009d*/ 	.byte	0x64, 0x49, 0x64, 0x78, 0x2e, 0x78, 0x29, 0x20, 0x2f, 0x20, 0x33, 0x32, 0x29, 0x20, 0x25, 0x20
        /*00ad*/ 	.byte	0x34, 0x29, 0x20, 0x3d, 0x3d, 0x20, 0x28, 0x28, 0x28, 0x74, 0x6d, 0x65, 0x6d, 0x5f, 0x61, 0x64
        /*00bd*/ 	.byte	0x64, 0x72, 0x20, 0x3e, 0x3e, 0x20, 0x31, 0x36, 0x29, 0x20, 0x2f, 0x20, 0x33, 0x32, 0x29, 0x20
        /*00cd*/ 	.byte	0x25, 0x20, 0x34, 0x29, 0x00
	.type		__unnamed_1,@object
	.size		__unnamed_1,(__unnamed_2 - __unnamed_1)
__unnamed_1:
        /*00d2*/ 	.byte	0x61, 0x75, 0x74, 0x6f, 0x20, 0x63, 0x75, 0x74, 0x65, 0x3a, 0x3a, 0x61, 0x73, 0x5f, 0x70, 0x6f
        /* <DEDUP_REMOVED lines=24> */
        /*0262*/ 	.byte	0x43, 0x3c, 0x38, 0x31, 0x39, 0x32, 0x3e, 0x3e, 0x3e, 0x3e, 0x5d, 0x00
	.type		__unnamed_2,@object
	.size		__unnamed_2,(__unnamed_3 - __unnamed_2)
__unnamed_2:
        /* <DEDUP_REMOVED lines=26> */
	.type		__unnamed_3,@object
	.size		__unnamed_3,(.L_3 - __unnamed_3)
__unnamed_3:
        /* <DEDUP_REMOVED lines=42> */
        /*06aa*/ 	.byte	0x3e, 0x3e, 0x3e, 0x3e, 0x5d, 0x00
.L_3:


//--------------------- .nv.shared._ZN7cutlass13device_kernelINS_4gemm6kernel13GemmUniversalIN4cute5tupleIJiiiiEEENS1_10collective13CollectiveMmaINS1_35MainloopSm100TmaUmmaWarpSpecializedILi3ELi2ELi2ENS5_IJNS4_1CILi1EEESB_SB_EEEEENS5_IJNSA_ILi128EEENSA_ILi256EEESE_EEENS_12float_e4m3_tENS5_IJlSB_lEEENS_12float_e5m2_tESI_NS4_8TiledMMAINS4_8MMA_AtomIJNS4_10MMA_TraitsINS4_19SM100_MMA_F8F6F4_SSEJSH_SJ_fSE_SF_NS4_17integral_constantINS4_4UMMA5MajorELSQ_0EEESR_NSO_INSP_7ScaleInELSS_0EEEST_EEEEEENS4_6LayoutISC_NS5_IJNSA_ILi0EEESX_SX_EEEEENS5_IJNS4_10UnderscoreES10_S10_EEEEENS4_13SM90_TMA_LOADENS4_14ComposedLayoutINS4_7SwizzleILi3ELi4ELi3EEENS4_18smem_ptr_flag_bitsILi8EEENSW_INS5_IJNSA_ILi8EEESE_EEENS5_IJSE_SB_EEEEEEEvNS4_8identityES13_S1D_vS1E_EENS_8epilogue10collective18CollectiveEpilogueINS1G_23Sm100TmaWarpSpecializedILi4ELi2ELi64ELb0ELb0EEEJSG_NS5_IJNSW_ISE_SB_EENSW_INSA_ILi64EEESB_EEEEESH_SI_SH_SI_NS1G_6fusion15FusionCallbacksIS1K_NS1P_17LinearCombinationISH_fSH_fLNS_15FloatRoundStyleE2EEESG_S1O_JEEENS4_5SM1004TMEM4LOAD26SM100_TMEM_LOAD_32dp32b64xES13_NS14_INS15_ILi2ELi4ELi3EEES18_NSW_INS5_IJS19_S1M_EEENS5_IJS1M_SB_EEEEEEENS4_39AutoVectorizingCopyWithAssumedAlignmentILi128EEENS4_14SM90_TMA_STOREES23_S25_S25_EEEvvEEEEvNT_6ParamsE --------------------------
	.section	.nv.shared._ZN7cutlass13device_kernelINS_4gemm6kernel13GemmUniversalIN4cute5tupleIJiiiiEEENS1_10collective13CollectiveMmaINS1_35MainloopSm100TmaUmmaWarpSpecializedILi3ELi2ELi2ENS5_IJNS4_1CILi1EEESB_SB_EEEEENS5_IJNSA_ILi128EEENSA_ILi256EEESE_EEENS_12float_e4m3_tENS5_IJlSB_lEEENS_12float_e5m2_tESI_NS4_8TiledMMAINS4_8MMA_AtomIJNS4_10MMA_TraitsINS4_19SM100_MMA_F8F6F4_SSEJSH_SJ_fSE_SF_NS4_17integral_constantINS4_4UMMA5MajorELSQ_0EEESR_NSO_INSP_7ScaleInELSS_0EEEST_EEEEEENS4_6LayoutISC_NS5_IJNSA_ILi0EEESX_SX_EEEEENS5_IJNS4_10UnderscoreES10_S10_EEEEENS4_13SM90_TMA_LOADENS4_14ComposedLayoutINS4_7SwizzleILi3ELi4ELi3EEENS4_18smem_ptr_flag_bitsILi8EEENSW_INS5_IJNSA_ILi8EEESE_EEENS5_IJSE_SB_EEEEEEEvNS4_8identityES13_S1D_vS1E_EENS_8epilogue10collective18CollectiveEpilogueINS1G_23Sm100TmaWarpSpecializedILi4ELi2ELi64ELb0ELb0EEEJSG_NS5_IJNSW_ISE_SB_EENSW_INSA_ILi64EEESB_EEEEESH_SI_SH_SI_NS1G_6fusion15FusionCallbacksIS1K_NS1P_17LinearCombinationISH_fSH_fLNS_15FloatRoundStyleE2EEESG_S1O_JEEENS4_5SM1004TMEM4LOAD26SM100_TMEM_LOAD_32dp32b64xES13_NS14_INS15_ILi2ELi4ELi3EEES18_NSW_INS5_IJS19_S1M_EEENS5_IJS1M_SB_EEEEEEENS4_39AutoVectorizingCopyWithAssumedAlignmentILi128EEENS4_14SM90_TMA_STOREES23_S25_S25_EEEvvEEEEvNT_6ParamsE,"aw",@nobits
	.sectionflags	@""
	.align	16
	.zero		1024


//--------------------- .nv.shared.reserved.0     --------------------------
	.section	.nv.shared.reserved.0,"aw",@nobits
	.weak		__nv_reservedSMEM_offset_0_alias
	.size		__nv_reservedSMEM_offset_0_alias, 0, 64
	.other		__nv_reservedSMEM_offset_0_alias,@"STO_CUDA_RESERVED_SHARED STV_DEFAULT"
__nv_reservedSMEM_offset_0_alias:
	.zero		0
.nv.shared.reserved.0:
	.zero		64
	.weak		__nv_reservedSMEM_tcgen05_partition
	.type		__nv_reservedSMEM_tcgen05_partition,@object
	.size		__nv_reservedSMEM_tcgen05_partition,(.L_0 - __nv_reservedSMEM_tcgen05_partition)
__nv_reservedSMEM_tcgen05_partition:
	.zero		32
.L_0:


//--------------------- .nv.global                --------------------------
	.section	.nv.global,"aw",@nobits
.nv.global:
	.type		_ZN40_INTERNAL_b05d3f00_4_k_cu_1f93700d_182094cute1_E,@object
	.size		_ZN40_INTERNAL_b05d3f00_4_k_cu_1f93700d_182094cute1_E,(_ZN40_INTERNAL_b05d3f00_4_k_cu_1f93700d_182094cuda3std3__45__cpo6cbeginE - _ZN40_INTERNAL_b05d3f00_4_k_cu_1f93700d_182094cute1_E)
_ZN40_INTERNAL_b05d3f00_4_k_cu_1f93700d_182094cute1_E:
	.zero		1
	.type		_ZN40_INTERNAL_b05d3f00_4_k_cu_1f93700d_182094cuda3std3__45__cpo6cbeginE,@object
	.size		_ZN40_INTERNAL_b05d3f00_4_k_cu_1f93700d_182094cuda3std3__45__cpo6cbeginE,(_ZN40_INTERNAL_b05d3f00_4_k_cu_1f93700d_182094cuda3std3__48in_placeE - _ZN40_INTERNAL_b05d3f00_4_k_cu_1f93700d_182094cuda3std3__45__cpo6cbeginE)
_ZN40_INTERNAL_b05d3f00_4_k_cu_1f93700d_182094cuda3std3__45__cpo6cbeginE:
	.zero		1
	.type		_ZN40_INTERNAL_b05d3f00_4_k_cu_1f93700d_182094cuda3std3__48in_placeE,@object
	.size		_ZN40_INTERNAL_b05d3f00_4_k_cu_1f93700d_182094cuda3std3__48in_placeE,(_ZN40_INTERNAL_b05d3f00_4_k_cu_1f93700d_182094cuda3std6ranges3__45__cpo9iter_moveE - _ZN40_INTERNAL_b05d3f00_4_k_cu_1f93700d_182094cuda3std3__48in_placeE)
_ZN40_INTERNAL_b05d3f00_4_k_cu_1f93700d_182094cuda3std3__48in_placeE:
	.zero		1
	.type		_ZN40_INTERNAL_b05d3f00_4_k_cu_1f93700d_182094cuda3std6ranges3__45__cpo9iter_moveE,@object
	.size		_ZN40_INTERNAL_b05d3f00_4_k_cu_1f93700d_182094cuda3std6ranges3__45__cpo9iter_moveE,(_ZN40_INTERNAL_b05d3f00_4_k_cu_1f93700d_182094cuda3std3__45__cpo5beginE - _ZN40_INTERNAL_b05d3f00_4_k_cu_1f93700d_182094cuda3std6ranges3__45__cpo9iter_moveE)
_ZN40_INTERNAL_b05d3f00_4_k_cu_1f93700d_182094cuda3std6ranges3__45__cpo9iter_moveE:
	.zero		1
	.type		_ZN40_INTERNAL_b05d3f00_4_k_cu_1f93700d_182094cuda3std3__45__cpo5beginE,@object
	.size		_ZN40_INTERNAL_b05d3f00_4_k_cu_1f93700d_182094cuda3std3__45__cpo5beginE,(_ZN40_INTERNAL_b05d3f00_4_k_cu_1f93700d_182094cuda3std3__442_GLOBAL__N__b05d3f00_4_k_cu_1f93700d_182096ignoreE - _ZN40_INTERNAL_b05d3f00_4_k_cu_1f93700d_182094cuda3std3__45__cpo5beginE)
_ZN40_INTERNAL_b05d3f00_4_k_cu_1f93700d_182094cuda3std3__45__cpo5beginE:
	.zero		1
	.type		_ZN40_INTERNAL_b05d3f00_4_k_cu_1f93700d_182094cuda3std3__442_GLOBAL__N__b05d3f00_4_k_cu_1f93700d_182096ignoreE,@object
	.size		_ZN40_INTERNAL_b05d3f00_4_k_cu_1f93700d_182094cuda3std3__442_GLOBAL__N__b05d3f00_4_k_cu_1f93700d_182096ignoreE,(_ZN40_INTERNAL_b05d3f00_4_k_cu_1f93700d_182094cute7productE - _ZN40_INTERNAL_b05d3f00_4_k_cu_1f93700d_182094cuda3std3__442_GLOBAL__N__b05d3f00_4_k_cu_1f93700d_182096ignoreE)
_ZN40_INTERNAL_b05d3f00_4_k_cu_1f93700d_182094cuda3std3__442_GLOBAL__N__b05d3f00_4_k_cu_1f93700d_182096ignoreE:
	.zero		1
	.type		_ZN40_INTERNAL_b05d3f00_4_k_cu_1f93700d_182094cute7productE,@object
	.size		_ZN40_INTERNAL_b05d3f00_4_k_cu_1f93700d_182094cute7productE,(_ZN40_INTERNAL_b05d3f00_4_k_cu_1f93700d_182094cuda3std3__45__cpo3endE - _ZN40_INTERNAL_b05d3f00_4_k_cu_1f93700d_182094cute7productE)
_ZN40_INTERNAL_b05d3f00_4_k_cu_1f93700d_182094cute7productE:
	.zero		1
	.type		_ZN40_INTERNAL_b05d3f00_4_k_cu_1f93700d_182094cuda3std3__45__cpo3endE,@object
	.size		_ZN40_INTERNAL_b05d3f00_4_k_cu_1f93700d_182094cuda3std3__45__cpo3endE,(_ZN40_INTERNAL_b05d3f00_4_k_cu_1f93700d_182094cuda3std3__419piecewise_constructE - _ZN40_INTERNAL_b05d3f00_4_k_cu_1f93700d_182094cuda3std3__45__cpo3endE)
_ZN40_INTERNAL_b05d3f00_4_k_cu_1f93700d_182094cuda3std3__45__cpo3endE:
	.zero		1
	.type		_ZN40_INTERNAL_b05d3f00_4_k_cu_1f93700d_182094cuda3std3__419piecewise_constructE,@object
	.size		_ZN40_INTERNAL_b05d3f00_4_k_cu_1f93700d_182094cuda3std3__419piecewise_constructE,(_ZN40_INTERNAL_b05d3f00_4_k_cu_1f93700d_182094cuda3std3__45__cpo4cendE - _ZN40_INTERNAL_b05d3f00_4_k_cu_1f93700d_182094cuda3std3__419piecewise_constructE)
_ZN40_INTERNAL_b05d3f00_4_k_cu_1f93700d_182094cuda3std3__419piecewise_constructE:
	.zero		1
	.type		_ZN40_INTERNAL_b05d3f00_4_k_cu_1f93700d_182094cuda3std3__45__cpo4cendE,@object
	.size		_ZN40_INTERNAL_b05d3f00_4_k_cu_1f93700d_182094cuda3std3__45__cpo4cendE,(_ZN40_INTERNAL_b05d3f00_4_k_cu_1f93700d_182094cuda3std6ranges3__45__cpo4swapE - _ZN40_INTERNAL_b05d3f00_4_k_cu_1f93700d_182094cuda3std3__45__cpo4cendE)
_ZN40_INTERNAL_b05d3f00_4_k_cu_1f93700d_182094cuda3std3__45__cpo4cendE:
	.zero		1
	.type		_ZN40_INTERNAL_b05d3f00_4_k_cu_1f93700d_182094cuda3std6ranges3__45__cpo4swapE,@object
	.size		_ZN40_INTERNAL_b05d3f00_4_k_cu_1f93700d_182094cuda3std6ranges3__45__cpo4swapE,(.L_11 - _ZN40_INTERNAL_b05d3f00_4_k_cu_1f93700d_182094cuda3std6ranges3__45__cpo4swapE)
_ZN40_INTERNAL_b05d3f00_4_k_cu_1f93700d_182094cuda3std6ranges3__45__cpo4swapE:
	.zero		1
.L_11:


//--------------------- .nv.constant0._ZN7cutlass13device_kernelINS_4gemm6kernel13GemmUniversalIN4cute5tupleIJiiiiEEENS1_10collective13CollectiveMmaINS1_35MainloopSm100TmaUmmaWarpSpecializedILi3ELi2ELi2ENS5_IJNS4_1CILi1EEESB_SB_EEEEENS5_IJNSA_ILi128EEENSA_ILi256EEESE_EEENS_12float_e4m3_tENS5_IJlSB_lEEENS_12float_e5m2_tESI_NS4_8TiledMMAINS4_8MMA_AtomIJNS4_10MMA_TraitsINS4_19SM100_MMA_F8F6F4_SSEJSH_SJ_fSE_SF_NS4_17integral_constantINS4_4UMMA5MajorELSQ_0EEESR_NSO_INSP_7ScaleInELSS_0EEEST_EEEEEENS4_6LayoutISC_NS5_IJNSA_ILi0EEESX_SX_EEEEENS5_IJNS4_10UnderscoreES10_S10_EEEEENS4_13SM90_TMA_LOADENS4_14ComposedLayoutINS4_7SwizzleILi3ELi4ELi3EEENS4_18smem_ptr_flag_bitsILi8EEENSW_INS5_IJNSA_ILi8EEESE_EEENS5_IJSE_SB_EEEEEEEvNS4_8identityES13_S1D_vS1E_EENS_8epilogue10collective18CollectiveEpilogueINS1G_23Sm100TmaWarpSpecializedILi4ELi2ELi64ELb0ELb0EEEJSG_NS5_IJNSW_ISE_SB_EENSW_INSA_ILi64EEESB_EEEEESH_SI_SH_SI_NS1G_6fusion15FusionCallbacksIS1K_NS1P_17LinearCombinationISH_fSH_fLNS_15FloatRoundStyleE2EEESG_S1O_JEEENS4_5SM1004TMEM4LOAD26SM100_TMEM_LOAD_32dp32b64xES13_NS14_INS15_ILi2ELi4ELi3EEES18_NSW_INS5_IJS19_S1M_EEENS5_IJS1M_SB_EEEEEEENS4_39AutoVectorizingCopyWithAssumedAlignmentILi128EEENS4_14SM90_TMA_STOREES23_S25_S25_EEEvvEEEEvNT_6ParamsE --------------------------
	.section	.nv.constant0._ZN7cutlass13device_kernelINS_4gemm6kernel13GemmUniversalIN4cute5tupleIJiiiiEEENS1_10collective13CollectiveMmaINS1_35MainloopSm100TmaUmmaWarpSpecializedILi3ELi2ELi2ENS5_IJNS4_1CILi1EEESB_SB_EEEEENS5_IJNSA_ILi128EEENSA_ILi256EEESE_EEENS_12float_e4m3_tENS5_IJlSB_lEEENS_12float_e5m2_tESI_NS4_8TiledMMAINS4_8MMA_AtomIJNS4_10MMA_TraitsINS4_19SM100_MMA_F8F6F4_SSEJSH_SJ_fSE_SF_NS4_17integral_constantINS4_4UMMA5MajorELSQ_0EEESR_NSO_INSP_7ScaleInELSS_0EEEST_EEEEEENS4_6LayoutISC_NS5_IJNSA_ILi0EEESX_SX_EEEEENS5_IJNS4_10UnderscoreES10_S10_EEEEENS4_13SM90_TMA_LOADENS4_14ComposedLayoutINS4_7SwizzleILi3ELi4ELi3EEENS4_18smem_ptr_flag_bitsILi8EEENSW_INS5_IJNSA_ILi8EEESE_EEENS5_IJSE_SB_EEEEEEEvNS4_8identityES13_S1D_vS1E_EENS_8epilogue10collective18CollectiveEpilogueINS1G_23Sm100TmaWarpSpecializedILi4ELi2ELi64ELb0ELb0EEEJSG_NS5_IJNSW_ISE_SB_EENSW_INSA_ILi64EEESB_EEEEESH_SI_SH_SI_NS1G_6fusion15FusionCallbacksIS1K_NS1P_17LinearCombinationISH_fSH_fLNS_15FloatRoundStyleE2EEESG_S1O_JEEENS4_5SM1004TMEM4LOAD26SM100_TMEM_LOAD_32dp32b64xES13_NS14_INS15_ILi2ELi4ELi3EEES18_NSW_INS5_IJS19_S1M_EEENS5_IJS1M_SB_EEEEEEENS4_39AutoVectorizingCopyWithAssumedAlignmentILi128EEENS4_14SM90_TMA_STOREES23_S25_S25_EEEvvEEEEvNT_6ParamsE,"a",@progbits
	.sectionflags	@""
	.align	4
.nv.constant0._ZN7cutlass13device_kernelINS_4gemm6kernel13GemmUniversalIN4cute5tupleIJiiiiEEENS1_10collective13CollectiveMmaINS1_35MainloopSm100TmaUmmaWarpSpecializedILi3ELi2ELi2ENS5_IJNS4_1CILi1EEESB_SB_EEEEENS5_IJNSA_ILi128EEENSA_ILi256EEESE_EEENS_12float_e4m3_tENS5_IJlSB_lEEENS_12float_e5m2_tESI_NS4_8TiledMMAINS4_8MMA_AtomIJNS4_10MMA_TraitsINS4_19SM100_MMA_F8F6F4_SSEJSH_SJ_fSE_SF_NS4_17integral_constantINS4_4UMMA5MajorELSQ_0EEESR_NSO_INSP_7ScaleInELSS_0EEEST_EEEEEENS4_6LayoutISC_NS5_IJNSA_ILi0EEESX_SX_EEEEENS5_IJNS4_10UnderscoreES10_S10_EEEEENS4_13SM90_TMA_LOADENS4_14ComposedLayoutINS4_7SwizzleILi3ELi4ELi3EEENS4_18smem_ptr_flag_bitsILi8EEENSW_INS5_IJNSA_ILi8EEESE_EEENS5_IJSE_SB_EEEEEEEvNS4_8identityES13_S1D_vS1E_EENS_8epilogue10collective18CollectiveEpilogueINS1G_23Sm100TmaWarpSpecializedILi4ELi2ELi64ELb0ELb0EEEJSG_NS5_IJNSW_ISE_SB_EENSW_INSA_ILi64EEESB_EEEEESH_SI_SH_SI_NS1G_6fusion15FusionCallbacksIS1K_NS1P_17LinearCombinationISH_fSH_fLNS_15FloatRoundStyleE2EEESG_S1O_JEEENS4_5SM1004TMEM4LOAD26SM100_TMEM_LOAD_32dp32b64xES13_NS14_INS15_ILi2ELi4ELi3EEES18_NSW_INS5_IJS19_S1M_EEENS5_IJS1M_SB_EEEEEEENS4_39AutoVectorizingCopyWithAssumedAlignmentILi128EEENS4_14SM90_TMA_STOREES23_S25_S25_EEEvvEEEEvNT_6ParamsE:
	.zero		2944


//--------------------- SYMBOLS --------------------------

	.type		.nv.reservedSmem.offset0,@object
	.size		.nv.reservedSmem.offset0,0x4
	.type		.nv.reservedSmem.cap,@object
	.size		.nv.reservedSmem.cap,0x4
	.type		__assertfail,@function
